//
// Generated by NVIDIA NVVM Compiler
//
// Compiler Build ID: CL-36424714
// Cuda compilation tools, release 13.0, V13.0.88
// Based on NVVM 20.0.0
//

.version 9.0
.target sm_100
.address_size 64

	// .globl	_Z6phase1Piii
// _ZZ6phase1PiiiE5store has been demoted
// _ZZ6phase2PiiiE5store has been demoted
// _ZZ6phase2PiiiE8vertical has been demoted
// _ZZ6phase2PiiiE9herizonal has been demoted
// _ZZ6phase3PiiiE5store has been demoted
// _ZZ6phase3PiiiE8vertical has been demoted
// _ZZ6phase3PiiiE9herizonal has been demoted

.visible .entry _Z6phase1Piii(
	.param .u64 .ptr .align 1 _Z6phase1Piii_param_0,
	.param .u32 _Z6phase1Piii_param_1,
	.param .u32 _Z6phase1Piii_param_2
)
{
	.reg .pred 	%p<2>;
	.reg .b32 	%r<680>;
	.reg .b64 	%rd<7>;
	// demoted variable
	.shared .align 4 .b8 _ZZ6phase1PiiiE5store[16384];
	ld.param.u64 	%rd3, [_Z6phase1Piii_param_0];
	ld.param.u32 	%r7, [_Z6phase1Piii_param_1];
	ld.param.u32 	%r8, [_Z6phase1Piii_param_2];
	cvta.to.global.u64 	%rd4, %rd3;
	mov.u32 	%r1, %tid.x;
	mov.u32 	%r9, %tid.y;
	shl.b32 	%r10, %r7, 6;
	add.s32 	%r11, %r10, %r1;
	add.s32 	%r12, %r10, %r9;
	mad.lo.s32 	%r13, %r12, %r8, %r11;
	mul.wide.s32 	%rd5, %r13, 4;
	add.s64 	%rd1, %rd4, %rd5;
	ld.global.u32 	%r14, [%rd1];
	shl.b32 	%r15, %r12, 6;
	add.s32 	%r16, %r11, %r15;
	shl.b32 	%r17, %r16, 2;
	mov.u32 	%r18, _ZZ6phase1PiiiE5store;
	add.s32 	%r19, %r18, %r17;
	st.shared.u32 	[%r19], %r14;
	ld.global.u32 	%r20, [%rd1+128];
	st.shared.u32 	[%r19+128], %r20;
	shl.b32 	%r21, %r8, 5;
	add.s32 	%r22, %r13, %r21;
	mul.wide.s32 	%rd6, %r22, 4;
	add.s64 	%rd2, %rd4, %rd6;
	ld.global.u32 	%r23, [%rd2];
	st.shared.u32 	[%r19+8192], %r23;
	ld.global.u32 	%r24, [%rd2+128];
	st.shared.u32 	[%r19+8320], %r24;
	bar.sync 	0;
	shl.b32 	%r2, %r9, 6;
	add.s32 	%r25, %r2, %r1;
	shl.b32 	%r26, %r25, 2;
	add.s32 	%r3, %r18, %r26;
	mov.b32 	%r679, 0;
$L__BB0_1:
	.pragma "nounroll";
	add.s32 	%r27, %r2, %r679;
	shl.b32 	%r28, %r27, 2;
	add.s32 	%r30, %r18, %r28;
	ld.shared.u32 	%r31, [%r30];
	shl.b32 	%r32, %r679, 6;
	add.s32 	%r33, %r32, %r1;
	shl.b32 	%r34, %r33, 2;
	add.s32 	%r35, %r18, %r34;
	ld.shared.u32 	%r36, [%r35];
	add.s32 	%r37, %r36, %r31;
	ld.shared.u32 	%r38, [%r3];
	min.s32 	%r39, %r37, %r38;
	st.shared.u32 	[%r3], %r39;
	ld.shared.u32 	%r40, [%r30+8192];
	ld.shared.u32 	%r41, [%r35];
	add.s32 	%r42, %r41, %r40;
	ld.shared.u32 	%r43, [%r3+8192];
	min.s32 	%r44, %r42, %r43;
	st.shared.u32 	[%r3+8192], %r44;
	ld.shared.u32 	%r45, [%r30];
	ld.shared.u32 	%r46, [%r35+128];
	add.s32 	%r47, %r46, %r45;
	ld.shared.u32 	%r48, [%r3+128];
	min.s32 	%r49, %r47, %r48;
	st.shared.u32 	[%r3+128], %r49;
	ld.shared.u32 	%r50, [%r30+8192];
	ld.shared.u32 	%r51, [%r35+128];
	add.s32 	%r52, %r51, %r50;
	ld.shared.u32 	%r53, [%r3+8320];
	min.s32 	%r54, %r52, %r53;
	st.shared.u32 	[%r3+8320], %r54;
	bar.sync 	0;
	ld.shared.u32 	%r55, [%r30+4];
	ld.shared.u32 	%r56, [%r35+256];
	add.s32 	%r57, %r56, %r55;
	ld.shared.u32 	%r58, [%r3];
	min.s32 	%r59, %r57, %r58;
	st.shared.u32 	[%r3], %r59;
	ld.shared.u32 	%r60, [%r30+8196];
	ld.shared.u32 	%r61, [%r35+256];
	add.s32 	%r62, %r61, %r60;
	ld.shared.u32 	%r63, [%r3+8192];
	min.s32 	%r64, %r62, %r63;
	st.shared.u32 	[%r3+8192], %r64;
	ld.shared.u32 	%r65, [%r30+4];
	ld.shared.u32 	%r66, [%r35+384];
	add.s32 	%r67, %r66, %r65;
	ld.shared.u32 	%r68, [%r3+128];
	min.s32 	%r69, %r67, %r68;
	st.shared.u32 	[%r3+128], %r69;
	ld.shared.u32 	%r70, [%r30+8196];
	ld.shared.u32 	%r71, [%r35+384];
	add.s32 	%r72, %r71, %r70;
	ld.shared.u32 	%r73, [%r3+8320];
	min.s32 	%r74, %r72, %r73;
	st.shared.u32 	[%r3+8320], %r74;
	bar.sync 	0;
	ld.shared.u32 	%r75, [%r30+8];
	ld.shared.u32 	%r76, [%r35+512];
	add.s32 	%r77, %r76, %r75;
	ld.shared.u32 	%r78, [%r3];
	min.s32 	%r79, %r77, %r78;
	st.shared.u32 	[%r3], %r79;
	ld.shared.u32 	%r80, [%r30+8200];
	ld.shared.u32 	%r81, [%r35+512];
	add.s32 	%r82, %r81, %r80;
	ld.shared.u32 	%r83, [%r3+8192];
	min.s32 	%r84, %r82, %r83;
	st.shared.u32 	[%r3+8192], %r84;
	ld.shared.u32 	%r85, [%r30+8];
	ld.shared.u32 	%r86, [%r35+640];
	add.s32 	%r87, %r86, %r85;
	ld.shared.u32 	%r88, [%r3+128];
	min.s32 	%r89, %r87, %r88;
	st.shared.u32 	[%r3+128], %r89;
	ld.shared.u32 	%r90, [%r30+8200];
	ld.shared.u32 	%r91, [%r35+640];
	add.s32 	%r92, %r91, %r90;
	ld.shared.u32 	%r93, [%r3+8320];
	min.s32 	%r94, %r92, %r93;
	st.shared.u32 	[%r3+8320], %r94;
	bar.sync 	0;
	ld.shared.u32 	%r95, [%r30+12];
	ld.shared.u32 	%r96, [%r35+768];
	add.s32 	%r97, %r96, %r95;
	ld.shared.u32 	%r98, [%r3];
	min.s32 	%r99, %r97, %r98;
	st.shared.u32 	[%r3], %r99;
	ld.shared.u32 	%r100, [%r30+8204];
	ld.shared.u32 	%r101, [%r35+768];
	add.s32 	%r102, %r101, %r100;
	ld.shared.u32 	%r103, [%r3+8192];
	min.s32 	%r104, %r102, %r103;
	st.shared.u32 	[%r3+8192], %r104;
	ld.shared.u32 	%r105, [%r30+12];
	ld.shared.u32 	%r106, [%r35+896];
	add.s32 	%r107, %r106, %r105;
	ld.shared.u32 	%r108, [%r3+128];
	min.s32 	%r109, %r107, %r108;
	st.shared.u32 	[%r3+128], %r109;
	ld.shared.u32 	%r110, [%r30+8204];
	ld.shared.u32 	%r111, [%r35+896];
	add.s32 	%r112, %r111, %r110;
	ld.shared.u32 	%r113, [%r3+8320];
	min.s32 	%r114, %r112, %r113;
	st.shared.u32 	[%r3+8320], %r114;
	bar.sync 	0;
	ld.shared.u32 	%r115, [%r30+16];
	ld.shared.u32 	%r116, [%r35+1024];
	add.s32 	%r117, %r116, %r115;
	ld.shared.u32 	%r118, [%r3];
	min.s32 	%r119, %r117, %r118;
	st.shared.u32 	[%r3], %r119;
	ld.shared.u32 	%r120, [%r30+8208];
	ld.shared.u32 	%r121, [%r35+1024];
	add.s32 	%r122, %r121, %r120;
	ld.shared.u32 	%r123, [%r3+8192];
	min.s32 	%r124, %r122, %r123;
	st.shared.u32 	[%r3+8192], %r124;
	ld.shared.u32 	%r125, [%r30+16];
	ld.shared.u32 	%r126, [%r35+1152];
	add.s32 	%r127, %r126, %r125;
	ld.shared.u32 	%r128, [%r3+128];
	min.s32 	%r129, %r127, %r128;
	st.shared.u32 	[%r3+128], %r129;
	ld.shared.u32 	%r130, [%r30+8208];
	ld.shared.u32 	%r131, [%r35+1152];
	add.s32 	%r132, %r131, %r130;
	ld.shared.u32 	%r133, [%r3+8320];
	min.s32 	%r134, %r132, %r133;
	st.shared.u32 	[%r3+8320], %r134;
	bar.sync 	0;
	ld.shared.u32 	%r135, [%r30+20];
	ld.shared.u32 	%r136, [%r35+1280];
	add.s32 	%r137, %r136, %r135;
	ld.shared.u32 	%r138, [%r3];
	min.s32 	%r139, %r137, %r138;
	st.shared.u32 	[%r3], %r139;
	ld.shared.u32 	%r140, [%r30+8212];
	ld.shared.u32 	%r141, [%r35+1280];
	add.s32 	%r142, %r141, %r140;
	ld.shared.u32 	%r143, [%r3+8192];
	min.s32 	%r144, %r142, %r143;
	st.shared.u32 	[%r3+8192], %r144;
	ld.shared.u32 	%r145, [%r30+20];
	ld.shared.u32 	%r146, [%r35+1408];
	add.s32 	%r147, %r146, %r145;
	ld.shared.u32 	%r148, [%r3+128];
	min.s32 	%r149, %r147, %r148;
	st.shared.u32 	[%r3+128], %r149;
	ld.shared.u32 	%r150, [%r30+8212];
	ld.shared.u32 	%r151, [%r35+1408];
	add.s32 	%r152, %r151, %r150;
	ld.shared.u32 	%r153, [%r3+8320];
	min.s32 	%r154, %r152, %r153;
	st.shared.u32 	[%r3+8320], %r154;
	bar.sync 	0;
	ld.shared.u32 	%r155, [%r30+24];
	ld.shared.u32 	%r156, [%r35+1536];
	add.s32 	%r157, %r156, %r155;
	ld.shared.u32 	%r158, [%r3];
	min.s32 	%r159, %r157, %r158;
	st.shared.u32 	[%r3], %r159;
	ld.shared.u32 	%r160, [%r30+8216];
	ld.shared.u32 	%r161, [%r35+1536];
	add.s32 	%r162, %r161, %r160;
	ld.shared.u32 	%r163, [%r3+8192];
	min.s32 	%r164, %r162, %r163;
	st.shared.u32 	[%r3+8192], %r164;
	ld.shared.u32 	%r165, [%r30+24];
	ld.shared.u32 	%r166, [%r35+1664];
	add.s32 	%r167, %r166, %r165;
	ld.shared.u32 	%r168, [%r3+128];
	min.s32 	%r169, %r167, %r168;
	st.shared.u32 	[%r3+128], %r169;
	ld.shared.u32 	%r170, [%r30+8216];
	ld.shared.u32 	%r171, [%r35+1664];
	add.s32 	%r172, %r171, %r170;
	ld.shared.u32 	%r173, [%r3+8320];
	min.s32 	%r174, %r172, %r173;
	st.shared.u32 	[%r3+8320], %r174;
	bar.sync 	0;
	ld.shared.u32 	%r175, [%r30+28];
	ld.shared.u32 	%r176, [%r35+1792];
	add.s32 	%r177, %r176, %r175;
	ld.shared.u32 	%r178, [%r3];
	min.s32 	%r179, %r177, %r178;
	st.shared.u32 	[%r3], %r179;
	ld.shared.u32 	%r180, [%r30+8220];
	ld.shared.u32 	%r181, [%r35+1792];
	add.s32 	%r182, %r181, %r180;
	ld.shared.u32 	%r183, [%r3+8192];
	min.s32 	%r184, %r182, %r183;
	st.shared.u32 	[%r3+8192], %r184;
	ld.shared.u32 	%r185, [%r30+28];
	ld.shared.u32 	%r186, [%r35+1920];
	add.s32 	%r187, %r186, %r185;
	ld.shared.u32 	%r188, [%r3+128];
	min.s32 	%r189, %r187, %r188;
	st.shared.u32 	[%r3+128], %r189;
	ld.shared.u32 	%r190, [%r30+8220];
	ld.shared.u32 	%r191, [%r35+1920];
	add.s32 	%r192, %r191, %r190;
	ld.shared.u32 	%r193, [%r3+8320];
	min.s32 	%r194, %r192, %r193;
	st.shared.u32 	[%r3+8320], %r194;
	bar.sync 	0;
	ld.shared.u32 	%r195, [%r30+32];
	ld.shared.u32 	%r196, [%r35+2048];
	add.s32 	%r197, %r196, %r195;
	ld.shared.u32 	%r198, [%r3];
	min.s32 	%r199, %r197, %r198;
	st.shared.u32 	[%r3], %r199;
	ld.shared.u32 	%r200, [%r30+8224];
	ld.shared.u32 	%r201, [%r35+2048];
	add.s32 	%r202, %r201, %r200;
	ld.shared.u32 	%r203, [%r3+8192];
	min.s32 	%r204, %r202, %r203;
	st.shared.u32 	[%r3+8192], %r204;
	ld.shared.u32 	%r205, [%r30+32];
	ld.shared.u32 	%r206, [%r35+2176];
	add.s32 	%r207, %r206, %r205;
	ld.shared.u32 	%r208, [%r3+128];
	min.s32 	%r209, %r207, %r208;
	st.shared.u32 	[%r3+128], %r209;
	ld.shared.u32 	%r210, [%r30+8224];
	ld.shared.u32 	%r211, [%r35+2176];
	add.s32 	%r212, %r211, %r210;
	ld.shared.u32 	%r213, [%r3+8320];
	min.s32 	%r214, %r212, %r213;
	st.shared.u32 	[%r3+8320], %r214;
	bar.sync 	0;
	ld.shared.u32 	%r215, [%r30+36];
	ld.shared.u32 	%r216, [%r35+2304];
	add.s32 	%r217, %r216, %r215;
	ld.shared.u32 	%r218, [%r3];
	min.s32 	%r219, %r217, %r218;
	st.shared.u32 	[%r3], %r219;
	ld.shared.u32 	%r220, [%r30+8228];
	ld.shared.u32 	%r221, [%r35+2304];
	add.s32 	%r222, %r221, %r220;
	ld.shared.u32 	%r223, [%r3+8192];
	min.s32 	%r224, %r222, %r223;
	st.shared.u32 	[%r3+8192], %r224;
	ld.shared.u32 	%r225, [%r30+36];
	ld.shared.u32 	%r226, [%r35+2432];
	add.s32 	%r227, %r226, %r225;
	ld.shared.u32 	%r228, [%r3+128];
	min.s32 	%r229, %r227, %r228;
	st.shared.u32 	[%r3+128], %r229;
	ld.shared.u32 	%r230, [%r30+8228];
	ld.shared.u32 	%r231, [%r35+2432];
	add.s32 	%r232, %r231, %r230;
	ld.shared.u32 	%r233, [%r3+8320];
	min.s32 	%r234, %r232, %r233;
	st.shared.u32 	[%r3+8320], %r234;
	bar.sync 	0;
	ld.shared.u32 	%r235, [%r30+40];
	ld.shared.u32 	%r236, [%r35+2560];
	add.s32 	%r237, %r236, %r235;
	ld.shared.u32 	%r238, [%r3];
	min.s32 	%r239, %r237, %r238;
	st.shared.u32 	[%r3], %r239;
	ld.shared.u32 	%r240, [%r30+8232];
	ld.shared.u32 	%r241, [%r35+2560];
	add.s32 	%r242, %r241, %r240;
	ld.shared.u32 	%r243, [%r3+8192];
	min.s32 	%r244, %r242, %r243;
	st.shared.u32 	[%r3+8192], %r244;
	ld.shared.u32 	%r245, [%r30+40];
	ld.shared.u32 	%r246, [%r35+2688];
	add.s32 	%r247, %r246, %r245;
	ld.shared.u32 	%r248, [%r3+128];
	min.s32 	%r249, %r247, %r248;
	st.shared.u32 	[%r3+128], %r249;
	ld.shared.u32 	%r250, [%r30+8232];
	ld.shared.u32 	%r251, [%r35+2688];
	add.s32 	%r252, %r251, %r250;
	ld.shared.u32 	%r253, [%r3+8320];
	min.s32 	%r254, %r252, %r253;
	st.shared.u32 	[%r3+8320], %r254;
	bar.sync 	0;
	ld.shared.u32 	%r255, [%r30+44];
	ld.shared.u32 	%r256, [%r35+2816];
	add.s32 	%r257, %r256, %r255;
	ld.shared.u32 	%r258, [%r3];
	min.s32 	%r259, %r257, %r258;
	st.shared.u32 	[%r3], %r259;
	ld.shared.u32 	%r260, [%r30+8236];
	ld.shared.u32 	%r261, [%r35+2816];
	add.s32 	%r262, %r261, %r260;
	ld.shared.u32 	%r263, [%r3+8192];
	min.s32 	%r264, %r262, %r263;
	st.shared.u32 	[%r3+8192], %r264;
	ld.shared.u32 	%r265, [%r30+44];
	ld.shared.u32 	%r266, [%r35+2944];
	add.s32 	%r267, %r266, %r265;
	ld.shared.u32 	%r268, [%r3+128];
	min.s32 	%r269, %r267, %r268;
	st.shared.u32 	[%r3+128], %r269;
	ld.shared.u32 	%r270, [%r30+8236];
	ld.shared.u32 	%r271, [%r35+2944];
	add.s32 	%r272, %r271, %r270;
	ld.shared.u32 	%r273, [%r3+8320];
	min.s32 	%r274, %r272, %r273;
	st.shared.u32 	[%r3+8320], %r274;
	bar.sync 	0;
	ld.shared.u32 	%r275, [%r30+48];
	ld.shared.u32 	%r276, [%r35+3072];
	add.s32 	%r277, %r276, %r275;
	ld.shared.u32 	%r278, [%r3];
	min.s32 	%r279, %r277, %r278;
	st.shared.u32 	[%r3], %r279;
	ld.shared.u32 	%r280, [%r30+8240];
	ld.shared.u32 	%r281, [%r35+3072];
	add.s32 	%r282, %r281, %r280;
	ld.shared.u32 	%r283, [%r3+8192];
	min.s32 	%r284, %r282, %r283;
	st.shared.u32 	[%r3+8192], %r284;
	ld.shared.u32 	%r285, [%r30+48];
	ld.shared.u32 	%r286, [%r35+3200];
	add.s32 	%r287, %r286, %r285;
	ld.shared.u32 	%r288, [%r3+128];
	min.s32 	%r289, %r287, %r288;
	st.shared.u32 	[%r3+128], %r289;
	ld.shared.u32 	%r290, [%r30+8240];
	ld.shared.u32 	%r291, [%r35+3200];
	add.s32 	%r292, %r291, %r290;
	ld.shared.u32 	%r293, [%r3+8320];
	min.s32 	%r294, %r292, %r293;
	st.shared.u32 	[%r3+8320], %r294;
	bar.sync 	0;
	ld.shared.u32 	%r295, [%r30+52];
	ld.shared.u32 	%r296, [%r35+3328];
	add.s32 	%r297, %r296, %r295;
	ld.shared.u32 	%r298, [%r3];
	min.s32 	%r299, %r297, %r298;
	st.shared.u32 	[%r3], %r299;
	ld.shared.u32 	%r300, [%r30+8244];
	ld.shared.u32 	%r301, [%r35+3328];
	add.s32 	%r302, %r301, %r300;
	ld.shared.u32 	%r303, [%r3+8192];
	min.s32 	%r304, %r302, %r303;
	st.shared.u32 	[%r3+8192], %r304;
	ld.shared.u32 	%r305, [%r30+52];
	ld.shared.u32 	%r306, [%r35+3456];
	add.s32 	%r307, %r306, %r305;
	ld.shared.u32 	%r308, [%r3+128];
	min.s32 	%r309, %r307, %r308;
	st.shared.u32 	[%r3+128], %r309;
	ld.shared.u32 	%r310, [%r30+8244];
	ld.shared.u32 	%r311, [%r35+3456];
	add.s32 	%r312, %r311, %r310;
	ld.shared.u32 	%r313, [%r3+8320];
	min.s32 	%r314, %r312, %r313;
	st.shared.u32 	[%r3+8320], %r314;
	bar.sync 	0;
	ld.shared.u32 	%r315, [%r30+56];
	ld.shared.u32 	%r316, [%r35+3584];
	add.s32 	%r317, %r316, %r315;
	ld.shared.u32 	%r318, [%r3];
	min.s32 	%r319, %r317, %r318;
	st.shared.u32 	[%r3], %r319;
	ld.shared.u32 	%r320, [%r30+8248];
	ld.shared.u32 	%r321, [%r35+3584];
	add.s32 	%r322, %r321, %r320;
	ld.shared.u32 	%r323, [%r3+8192];
	min.s32 	%r324, %r322, %r323;
	st.shared.u32 	[%r3+8192], %r324;
	ld.shared.u32 	%r325, [%r30+56];
	ld.shared.u32 	%r326, [%r35+3712];
	add.s32 	%r327, %r326, %r325;
	ld.shared.u32 	%r328, [%r3+128];
	min.s32 	%r329, %r327, %r328;
	st.shared.u32 	[%r3+128], %r329;
	ld.shared.u32 	%r330, [%r30+8248];
	ld.shared.u32 	%r331, [%r35+3712];
	add.s32 	%r332, %r331, %r330;
	ld.shared.u32 	%r333, [%r3+8320];
	min.s32 	%r334, %r332, %r333;
	st.shared.u32 	[%r3+8320], %r334;
	bar.sync 	0;
	ld.shared.u32 	%r335, [%r30+60];
	ld.shared.u32 	%r336, [%r35+3840];
	add.s32 	%r337, %r336, %r335;
	ld.shared.u32 	%r338, [%r3];
	min.s32 	%r339, %r337, %r338;
	st.shared.u32 	[%r3], %r339;
	ld.shared.u32 	%r340, [%r30+8252];
	ld.shared.u32 	%r341, [%r35+3840];
	add.s32 	%r342, %r341, %r340;
	ld.shared.u32 	%r343, [%r3+8192];
	min.s32 	%r344, %r342, %r343;
	st.shared.u32 	[%r3+8192], %r344;
	ld.shared.u32 	%r345, [%r30+60];
	ld.shared.u32 	%r346, [%r35+3968];
	add.s32 	%r347, %r346, %r345;
	ld.shared.u32 	%r348, [%r3+128];
	min.s32 	%r349, %r347, %r348;
	st.shared.u32 	[%r3+128], %r349;
	ld.shared.u32 	%r350, [%r30+8252];
	ld.shared.u32 	%r351, [%r35+3968];
	add.s32 	%r352, %r351, %r350;
	ld.shared.u32 	%r353, [%r3+8320];
	min.s32 	%r354, %r352, %r353;
	st.shared.u32 	[%r3+8320], %r354;
	bar.sync 	0;
	ld.shared.u32 	%r355, [%r30+64];
	ld.shared.u32 	%r356, [%r35+4096];
	add.s32 	%r357, %r356, %r355;
	ld.shared.u32 	%r358, [%r3];
	min.s32 	%r359, %r357, %r358;
	st.shared.u32 	[%r3], %r359;
	ld.shared.u32 	%r360, [%r30+8256];
	ld.shared.u32 	%r361, [%r35+4096];
	add.s32 	%r362, %r361, %r360;
	ld.shared.u32 	%r363, [%r3+8192];
	min.s32 	%r364, %r362, %r363;
	st.shared.u32 	[%r3+8192], %r364;
	ld.shared.u32 	%r365, [%r30+64];
	ld.shared.u32 	%r366, [%r35+4224];
	add.s32 	%r367, %r366, %r365;
	ld.shared.u32 	%r368, [%r3+128];
	min.s32 	%r369, %r367, %r368;
	st.shared.u32 	[%r3+128], %r369;
	ld.shared.u32 	%r370, [%r30+8256];
	ld.shared.u32 	%r371, [%r35+4224];
	add.s32 	%r372, %r371, %r370;
	ld.shared.u32 	%r373, [%r3+8320];
	min.s32 	%r374, %r372, %r373;
	st.shared.u32 	[%r3+8320], %r374;
	bar.sync 	0;
	ld.shared.u32 	%r375, [%r30+68];
	ld.shared.u32 	%r376, [%r35+4352];
	add.s32 	%r377, %r376, %r375;
	ld.shared.u32 	%r378, [%r3];
	min.s32 	%r379, %r377, %r378;
	st.shared.u32 	[%r3], %r379;
	ld.shared.u32 	%r380, [%r30+8260];
	ld.shared.u32 	%r381, [%r35+4352];
	add.s32 	%r382, %r381, %r380;
	ld.shared.u32 	%r383, [%r3+8192];
	min.s32 	%r384, %r382, %r383;
	st.shared.u32 	[%r3+8192], %r384;
	ld.shared.u32 	%r385, [%r30+68];
	ld.shared.u32 	%r386, [%r35+4480];
	add.s32 	%r387, %r386, %r385;
	ld.shared.u32 	%r388, [%r3+128];
	min.s32 	%r389, %r387, %r388;
	st.shared.u32 	[%r3+128], %r389;
	ld.shared.u32 	%r390, [%r30+8260];
	ld.shared.u32 	%r391, [%r35+4480];
	add.s32 	%r392, %r391, %r390;
	ld.shared.u32 	%r393, [%r3+8320];
	min.s32 	%r394, %r392, %r393;
	st.shared.u32 	[%r3+8320], %r394;
	bar.sync 	0;
	ld.shared.u32 	%r395, [%r30+72];
	ld.shared.u32 	%r396, [%r35+4608];
	add.s32 	%r397, %r396, %r395;
	ld.shared.u32 	%r398, [%r3];
	min.s32 	%r399, %r397, %r398;
	st.shared.u32 	[%r3], %r399;
	ld.shared.u32 	%r400, [%r30+8264];
	ld.shared.u32 	%r401, [%r35+4608];
	add.s32 	%r402, %r401, %r400;
	ld.shared.u32 	%r403, [%r3+8192];
	min.s32 	%r404, %r402, %r403;
	st.shared.u32 	[%r3+8192], %r404;
	ld.shared.u32 	%r405, [%r30+72];
	ld.shared.u32 	%r406, [%r35+4736];
	add.s32 	%r407, %r406, %r405;
	ld.shared.u32 	%r408, [%r3+128];
	min.s32 	%r409, %r407, %r408;
	st.shared.u32 	[%r3+128], %r409;
	ld.shared.u32 	%r410, [%r30+8264];
	ld.shared.u32 	%r411, [%r35+4736];
	add.s32 	%r412, %r411, %r410;
	ld.shared.u32 	%r413, [%r3+8320];
	min.s32 	%r414, %r412, %r413;
	st.shared.u32 	[%r3+8320], %r414;
	bar.sync 	0;
	ld.shared.u32 	%r415, [%r30+76];
	ld.shared.u32 	%r416, [%r35+4864];
	add.s32 	%r417, %r416, %r415;
	ld.shared.u32 	%r418, [%r3];
	min.s32 	%r419, %r417, %r418;
	st.shared.u32 	[%r3], %r419;
	ld.shared.u32 	%r420, [%r30+8268];
	ld.shared.u32 	%r421, [%r35+4864];
	add.s32 	%r422, %r421, %r420;
	ld.shared.u32 	%r423, [%r3+8192];
	min.s32 	%r424, %r422, %r423;
	st.shared.u32 	[%r3+8192], %r424;
	ld.shared.u32 	%r425, [%r30+76];
	ld.shared.u32 	%r426, [%r35+4992];
	add.s32 	%r427, %r426, %r425;
	ld.shared.u32 	%r428, [%r3+128];
	min.s32 	%r429, %r427, %r428;
	st.shared.u32 	[%r3+128], %r429;
	ld.shared.u32 	%r430, [%r30+8268];
	ld.shared.u32 	%r431, [%r35+4992];
	add.s32 	%r432, %r431, %r430;
	ld.shared.u32 	%r433, [%r3+8320];
	min.s32 	%r434, %r432, %r433;
	st.shared.u32 	[%r3+8320], %r434;
	bar.sync 	0;
	ld.shared.u32 	%r435, [%r30+80];
	ld.shared.u32 	%r436, [%r35+5120];
	add.s32 	%r437, %r436, %r435;
	ld.shared.u32 	%r438, [%r3];
	min.s32 	%r439, %r437, %r438;
	st.shared.u32 	[%r3], %r439;
	ld.shared.u32 	%r440, [%r30+8272];
	ld.shared.u32 	%r441, [%r35+5120];
	add.s32 	%r442, %r441, %r440;
	ld.shared.u32 	%r443, [%r3+8192];
	min.s32 	%r444, %r442, %r443;
	st.shared.u32 	[%r3+8192], %r444;
	ld.shared.u32 	%r445, [%r30+80];
	ld.shared.u32 	%r446, [%r35+5248];
	add.s32 	%r447, %r446, %r445;
	ld.shared.u32 	%r448, [%r3+128];
	min.s32 	%r449, %r447, %r448;
	st.shared.u32 	[%r3+128], %r449;
	ld.shared.u32 	%r450, [%r30+8272];
	ld.shared.u32 	%r451, [%r35+5248];
	add.s32 	%r452, %r451, %r450;
	ld.shared.u32 	%r453, [%r3+8320];
	min.s32 	%r454, %r452, %r453;
	st.shared.u32 	[%r3+8320], %r454;
	bar.sync 	0;
	ld.shared.u32 	%r455, [%r30+84];
	ld.shared.u32 	%r456, [%r35+5376];
	add.s32 	%r457, %r456, %r455;
	ld.shared.u32 	%r458, [%r3];
	min.s32 	%r459, %r457, %r458;
	st.shared.u32 	[%r3], %r459;
	ld.shared.u32 	%r460, [%r30+8276];
	ld.shared.u32 	%r461, [%r35+5376];
	add.s32 	%r462, %r461, %r460;
	ld.shared.u32 	%r463, [%r3+8192];
	min.s32 	%r464, %r462, %r463;
	st.shared.u32 	[%r3+8192], %r464;
	ld.shared.u32 	%r465, [%r30+84];
	ld.shared.u32 	%r466, [%r35+5504];
	add.s32 	%r467, %r466, %r465;
	ld.shared.u32 	%r468, [%r3+128];
	min.s32 	%r469, %r467, %r468;
	st.shared.u32 	[%r3+128], %r469;
	ld.shared.u32 	%r470, [%r30+8276];
	ld.shared.u32 	%r471, [%r35+5504];
	add.s32 	%r472, %r471, %r470;
	ld.shared.u32 	%r473, [%r3+8320];
	min.s32 	%r474, %r472, %r473;
	st.shared.u32 	[%r3+8320], %r474;
	bar.sync 	0;
	ld.shared.u32 	%r475, [%r30+88];
	ld.shared.u32 	%r476, [%r35+5632];
	add.s32 	%r477, %r476, %r475;
	ld.shared.u32 	%r478, [%r3];
	min.s32 	%r479, %r477, %r478;
	st.shared.u32 	[%r3], %r479;
	ld.shared.u32 	%r480, [%r30+8280];
	ld.shared.u32 	%r481, [%r35+5632];
	add.s32 	%r482, %r481, %r480;
	ld.shared.u32 	%r483, [%r3+8192];
	min.s32 	%r484, %r482, %r483;
	st.shared.u32 	[%r3+8192], %r484;
	ld.shared.u32 	%r485, [%r30+88];
	ld.shared.u32 	%r486, [%r35+5760];
	add.s32 	%r487, %r486, %r485;
	ld.shared.u32 	%r488, [%r3+128];
	min.s32 	%r489, %r487, %r488;
	st.shared.u32 	[%r3+128], %r489;
	ld.shared.u32 	%r490, [%r30+8280];
	ld.shared.u32 	%r491, [%r35+5760];
	add.s32 	%r492, %r491, %r490;
	ld.shared.u32 	%r493, [%r3+8320];
	min.s32 	%r494, %r492, %r493;
	st.shared.u32 	[%r3+8320], %r494;
	bar.sync 	0;
	ld.shared.u32 	%r495, [%r30+92];
	ld.shared.u32 	%r496, [%r35+5888];
	add.s32 	%r497, %r496, %r495;
	ld.shared.u32 	%r498, [%r3];
	min.s32 	%r499, %r497, %r498;
	st.shared.u32 	[%r3], %r499;
	ld.shared.u32 	%r500, [%r30+8284];
	ld.shared.u32 	%r501, [%r35+5888];
	add.s32 	%r502, %r501, %r500;
	ld.shared.u32 	%r503, [%r3+8192];
	min.s32 	%r504, %r502, %r503;
	st.shared.u32 	[%r3+8192], %r504;
	ld.shared.u32 	%r505, [%r30+92];
	ld.shared.u32 	%r506, [%r35+6016];
	add.s32 	%r507, %r506, %r505;
	ld.shared.u32 	%r508, [%r3+128];
	min.s32 	%r509, %r507, %r508;
	st.shared.u32 	[%r3+128], %r509;
	ld.shared.u32 	%r510, [%r30+8284];
	ld.shared.u32 	%r511, [%r35+6016];
	add.s32 	%r512, %r511, %r510;
	ld.shared.u32 	%r513, [%r3+8320];
	min.s32 	%r514, %r512, %r513;
	st.shared.u32 	[%r3+8320], %r514;
	bar.sync 	0;
	ld.shared.u32 	%r515, [%r30+96];
	ld.shared.u32 	%r516, [%r35+6144];
	add.s32 	%r517, %r516, %r515;
	ld.shared.u32 	%r518, [%r3];
	min.s32 	%r519, %r517, %r518;
	st.shared.u32 	[%r3], %r519;
	ld.shared.u32 	%r520, [%r30+8288];
	ld.shared.u32 	%r521, [%r35+6144];
	add.s32 	%r522, %r521, %r520;
	ld.shared.u32 	%r523, [%r3+8192];
	min.s32 	%r524, %r522, %r523;
	st.shared.u32 	[%r3+8192], %r524;
	ld.shared.u32 	%r525, [%r30+96];
	ld.shared.u32 	%r526, [%r35+6272];
	add.s32 	%r527, %r526, %r525;
	ld.shared.u32 	%r528, [%r3+128];
	min.s32 	%r529, %r527, %r528;
	st.shared.u32 	[%r3+128], %r529;
	ld.shared.u32 	%r530, [%r30+8288];
	ld.shared.u32 	%r531, [%r35+6272];
	add.s32 	%r532, %r531, %r530;
	ld.shared.u32 	%r533, [%r3+8320];
	min.s32 	%r534, %r532, %r533;
	st.shared.u32 	[%r3+8320], %r534;
	bar.sync 	0;
	ld.shared.u32 	%r535, [%r30+100];
	ld.shared.u32 	%r536, [%r35+6400];
	add.s32 	%r537, %r536, %r535;
	ld.shared.u32 	%r538, [%r3];
	min.s32 	%r539, %r537, %r538;
	st.shared.u32 	[%r3], %r539;
	ld.shared.u32 	%r540, [%r30+8292];
	ld.shared.u32 	%r541, [%r35+6400];
	add.s32 	%r542, %r541, %r540;
	ld.shared.u32 	%r543, [%r3+8192];
	min.s32 	%r544, %r542, %r543;
	st.shared.u32 	[%r3+8192], %r544;
	ld.shared.u32 	%r545, [%r30+100];
	ld.shared.u32 	%r546, [%r35+6528];
	add.s32 	%r547, %r546, %r545;
	ld.shared.u32 	%r548, [%r3+128];
	min.s32 	%r549, %r547, %r548;
	st.shared.u32 	[%r3+128], %r549;
	ld.shared.u32 	%r550, [%r30+8292];
	ld.shared.u32 	%r551, [%r35+6528];
	add.s32 	%r552, %r551, %r550;
	ld.shared.u32 	%r553, [%r3+8320];
	min.s32 	%r554, %r552, %r553;
	st.shared.u32 	[%r3+8320], %r554;
	bar.sync 	0;
	ld.shared.u32 	%r555, [%r30+104];
	ld.shared.u32 	%r556, [%r35+6656];
	add.s32 	%r557, %r556, %r555;
	ld.shared.u32 	%r558, [%r3];
	min.s32 	%r559, %r557, %r558;
	st.shared.u32 	[%r3], %r559;
	ld.shared.u32 	%r560, [%r30+8296];
	ld.shared.u32 	%r561, [%r35+6656];
	add.s32 	%r562, %r561, %r560;
	ld.shared.u32 	%r563, [%r3+8192];
	min.s32 	%r564, %r562, %r563;
	st.shared.u32 	[%r3+8192], %r564;
	ld.shared.u32 	%r565, [%r30+104];
	ld.shared.u32 	%r566, [%r35+6784];
	add.s32 	%r567, %r566, %r565;
	ld.shared.u32 	%r568, [%r3+128];
	min.s32 	%r569, %r567, %r568;
	st.shared.u32 	[%r3+128], %r569;
	ld.shared.u32 	%r570, [%r30+8296];
	ld.shared.u32 	%r571, [%r35+6784];
	add.s32 	%r572, %r571, %r570;
	ld.shared.u32 	%r573, [%r3+8320];
	min.s32 	%r574, %r572, %r573;
	st.shared.u32 	[%r3+8320], %r574;
	bar.sync 	0;
	ld.shared.u32 	%r575, [%r30+108];
	ld.shared.u32 	%r576, [%r35+6912];
	add.s32 	%r577, %r576, %r575;
	ld.shared.u32 	%r578, [%r3];
	min.s32 	%r579, %r577, %r578;
	st.shared.u32 	[%r3], %r579;
	ld.shared.u32 	%r580, [%r30+8300];
	ld.shared.u32 	%r581, [%r35+6912];
	add.s32 	%r582, %r581, %r580;
	ld.shared.u32 	%r583, [%r3+8192];
	min.s32 	%r584, %r582, %r583;
	st.shared.u32 	[%r3+8192], %r584;
	ld.shared.u32 	%r585, [%r30+108];
	ld.shared.u32 	%r586, [%r35+7040];
	add.s32 	%r587, %r586, %r585;
	ld.shared.u32 	%r588, [%r3+128];
	min.s32 	%r589, %r587, %r588;
	st.shared.u32 	[%r3+128], %r589;
	ld.shared.u32 	%r590, [%r30+8300];
	ld.shared.u32 	%r591, [%r35+7040];
	add.s32 	%r592, %r591, %r590;
	ld.shared.u32 	%r593, [%r3+8320];
	min.s32 	%r594, %r592, %r593;
	st.shared.u32 	[%r3+8320], %r594;
	bar.sync 	0;
	ld.shared.u32 	%r595, [%r30+112];
	ld.shared.u32 	%r596, [%r35+7168];
	add.s32 	%r597, %r596, %r595;
	ld.shared.u32 	%r598, [%r3];
	min.s32 	%r599, %r597, %r598;
	st.shared.u32 	[%r3], %r599;
	ld.shared.u32 	%r600, [%r30+8304];
	ld.shared.u32 	%r601, [%r35+7168];
	add.s32 	%r602, %r601, %r600;
	ld.shared.u32 	%r603, [%r3+8192];
	min.s32 	%r604, %r602, %r603;
	st.shared.u32 	[%r3+8192], %r604;
	ld.shared.u32 	%r605, [%r30+112];
	ld.shared.u32 	%r606, [%r35+7296];
	add.s32 	%r607, %r606, %r605;
	ld.shared.u32 	%r608, [%r3+128];
	min.s32 	%r609, %r607, %r608;
	st.shared.u32 	[%r3+128], %r609;
	ld.shared.u32 	%r610, [%r30+8304];
	ld.shared.u32 	%r611, [%r35+7296];
	add.s32 	%r612, %r611, %r610;
	ld.shared.u32 	%r613, [%r3+8320];
	min.s32 	%r614, %r612, %r613;
	st.shared.u32 	[%r3+8320], %r614;
	bar.sync 	0;
	ld.shared.u32 	%r615, [%r30+116];
	ld.shared.u32 	%r616, [%r35+7424];
	add.s32 	%r617, %r616, %r615;
	ld.shared.u32 	%r618, [%r3];
	min.s32 	%r619, %r617, %r618;
	st.shared.u32 	[%r3], %r619;
	ld.shared.u32 	%r620, [%r30+8308];
	ld.shared.u32 	%r621, [%r35+7424];
	add.s32 	%r622, %r621, %r620;
	ld.shared.u32 	%r623, [%r3+8192];
	min.s32 	%r624, %r622, %r623;
	st.shared.u32 	[%r3+8192], %r624;
	ld.shared.u32 	%r625, [%r30+116];
	ld.shared.u32 	%r626, [%r35+7552];
	add.s32 	%r627, %r626, %r625;
	ld.shared.u32 	%r628, [%r3+128];
	min.s32 	%r629, %r627, %r628;
	st.shared.u32 	[%r3+128], %r629;
	ld.shared.u32 	%r630, [%r30+8308];
	ld.shared.u32 	%r631, [%r35+7552];
	add.s32 	%r632, %r631, %r630;
	ld.shared.u32 	%r633, [%r3+8320];
	min.s32 	%r634, %r632, %r633;
	st.shared.u32 	[%r3+8320], %r634;
	bar.sync 	0;
	ld.shared.u32 	%r635, [%r30+120];
	ld.shared.u32 	%r636, [%r35+7680];
	add.s32 	%r637, %r636, %r635;
	ld.shared.u32 	%r638, [%r3];
	min.s32 	%r639, %r637, %r638;
	st.shared.u32 	[%r3], %r639;
	ld.shared.u32 	%r640, [%r30+8312];
	ld.shared.u32 	%r641, [%r35+7680];
	add.s32 	%r642, %r641, %r640;
	ld.shared.u32 	%r643, [%r3+8192];
	min.s32 	%r644, %r642, %r643;
	st.shared.u32 	[%r3+8192], %r644;
	ld.shared.u32 	%r645, [%r30+120];
	ld.shared.u32 	%r646, [%r35+7808];
	add.s32 	%r647, %r646, %r645;
	ld.shared.u32 	%r648, [%r3+128];
	min.s32 	%r649, %r647, %r648;
	st.shared.u32 	[%r3+128], %r649;
	ld.shared.u32 	%r650, [%r30+8312];
	ld.shared.u32 	%r651, [%r35+7808];
	add.s32 	%r652, %r651, %r650;
	ld.shared.u32 	%r653, [%r3+8320];
	min.s32 	%r654, %r652, %r653;
	st.shared.u32 	[%r3+8320], %r654;
	bar.sync 	0;
	ld.shared.u32 	%r655, [%r30+124];
	ld.shared.u32 	%r656, [%r35+7936];
	add.s32 	%r657, %r656, %r655;
	ld.shared.u32 	%r658, [%r3];
	min.s32 	%r659, %r657, %r658;
	st.shared.u32 	[%r3], %r659;
	ld.shared.u32 	%r660, [%r30+8316];
	ld.shared.u32 	%r661, [%r35+7936];
	add.s32 	%r662, %r661, %r660;
	ld.shared.u32 	%r663, [%r3+8192];
	min.s32 	%r664, %r662, %r663;
	st.shared.u32 	[%r3+8192], %r664;
	ld.shared.u32 	%r665, [%r30+124];
	ld.shared.u32 	%r666, [%r35+8064];
	add.s32 	%r667, %r666, %r665;
	ld.shared.u32 	%r668, [%r3+128];
	min.s32 	%r669, %r667, %r668;
	st.shared.u32 	[%r3+128], %r669;
	ld.shared.u32 	%r670, [%r30+8316];
	ld.shared.u32 	%r671, [%r35+8064];
	add.s32 	%r672, %r671, %r670;
	ld.shared.u32 	%r673, [%r3+8320];
	min.s32 	%r674, %r672, %r673;
	st.shared.u32 	[%r3+8320], %r674;
	bar.sync 	0;
	add.s32 	%r679, %r679, 32;
	setp.ne.s32 	%p1, %r679, 64;
	@%p1 bra 	$L__BB0_1;
	ld.shared.u32 	%r675, [%r3];
	st.global.u32 	[%rd1], %r675;
	ld.shared.u32 	%r676, [%r3+8192];
	st.global.u32 	[%rd2], %r676;
	ld.shared.u32 	%r677, [%r3+128];
	st.global.u32 	[%rd1+128], %r677;
	ld.shared.u32 	%r678, [%r3+8320];
	st.global.u32 	[%rd2+128], %r678;
	ret;

}
	// .globl	_Z6phase2Piii
.visible .entry _Z6phase2Piii(
	.param .u64 .ptr .align 1 _Z6phase2Piii_param_0,
	.param .u32 _Z6phase2Piii_param_1,
	.param .u32 _Z6phase2Piii_param_2
)
{
	.reg .pred 	%p<2>;
	.reg .b32 	%r<999>;
	.reg .b64 	%rd<15>;
	// demoted variable
	.shared .align 4 .b8 _ZZ6phase2PiiiE5store[16384];
	// demoted variable
	.shared .align 4 .b8 _ZZ6phase2PiiiE8vertical[16384];
	// demoted variable
	.shared .align 4 .b8 _ZZ6phase2PiiiE9herizonal[16384];
	ld.param.u64 	%rd5, [_Z6phase2Piii_param_0];
	ld.param.u32 	%r29, [_Z6phase2Piii_param_1];
	ld.param.u32 	%r30, [_Z6phase2Piii_param_2];
	cvta.to.global.u64 	%rd6, %rd5;
	mov.u32 	%r31, %tid.x;
	mov.u32 	%r32, %tid.y;
	mov.u32 	%r33, %ctaid.y;
	shl.b32 	%r34, %r29, 6;
	add.s32 	%r35, %r34, %r31;
	shl.b32 	%r36, %r33, 6;
	add.s32 	%r37, %r36, %r31;
	add.s32 	%r38, %r36, %r32;
	add.s32 	%r39, %r34, %r32;
	mul.lo.s32 	%r40, %r39, %r30;
	add.s32 	%r41, %r40, %r35;
	mul.wide.s32 	%rd7, %r41, 4;
	add.s64 	%rd1, %rd6, %rd7;
	ld.global.u32 	%r42, [%rd1];
	shl.b32 	%r43, %r39, 6;
	add.s32 	%r44, %r35, %r43;
	shl.b32 	%r45, %r44, 2;
	mov.u32 	%r46, _ZZ6phase2PiiiE5store;
	add.s32 	%r47, %r46, %r45;
	st.shared.u32 	[%r47], %r42;
	ld.global.u32 	%r48, [%rd1+128];
	st.shared.u32 	[%r47+128], %r48;
	shl.b32 	%r49, %r30, 5;
	add.s32 	%r50, %r40, %r49;
	add.s32 	%r51, %r50, %r35;
	mul.wide.s32 	%rd8, %r51, 4;
	add.s64 	%rd2, %rd6, %rd8;
	ld.global.u32 	%r52, [%rd2];
	st.shared.u32 	[%r47+8192], %r52;
	ld.global.u32 	%r53, [%rd2+128];
	st.shared.u32 	[%r47+8320], %r53;
	add.s32 	%r54, %r40, %r37;
	mul.wide.s32 	%rd9, %r54, 4;
	add.s64 	%rd10, %rd6, %rd9;
	ld.global.u32 	%r55, [%rd10];
	add.s32 	%r56, %r37, %r43;
	shl.b32 	%r57, %r56, 2;
	mov.u32 	%r58, _ZZ6phase2PiiiE9herizonal;
	add.s32 	%r59, %r58, %r57;
	st.shared.u32 	[%r59], %r55;
	ld.global.u32 	%r60, [%rd10+128];
	st.shared.u32 	[%r59+128], %r60;
	add.s32 	%r61, %r50, %r37;
	mul.wide.s32 	%rd11, %r61, 4;
	add.s64 	%rd12, %rd6, %rd11;
	ld.global.u32 	%r62, [%rd12];
	st.shared.u32 	[%r59+8192], %r62;
	ld.global.u32 	%r63, [%rd12+128];
	st.shared.u32 	[%r59+8320], %r63;
	mad.lo.s32 	%r64, %r30, %r38, %r35;
	mul.wide.s32 	%rd13, %r64, 4;
	add.s64 	%rd3, %rd6, %rd13;
	ld.global.u32 	%r65, [%rd3];
	shl.b32 	%r66, %r38, 6;
	add.s32 	%r67, %r35, %r66;
	shl.b32 	%r68, %r67, 2;
	mov.u32 	%r69, _ZZ6phase2PiiiE8vertical;
	add.s32 	%r70, %r69, %r68;
	st.shared.u32 	[%r70], %r65;
	ld.global.u32 	%r71, [%rd3+128];
	st.shared.u32 	[%r70+128], %r71;
	add.s32 	%r72, %r64, %r49;
	mul.wide.s32 	%rd14, %r72, 4;
	add.s64 	%rd4, %rd6, %rd14;
	ld.global.u32 	%r73, [%rd4];
	st.shared.u32 	[%r70+8192], %r73;
	ld.global.u32 	%r74, [%rd4+128];
	st.shared.u32 	[%r70+8320], %r74;
	bar.sync 	0;
	shl.b32 	%r75, %r32, 6;
	add.s32 	%r76, %r75, %r31;
	shl.b32 	%r77, %r76, 2;
	add.s32 	%r78, %r69, %r77;
	add.s32 	%r79, %r58, %r77;
	ld.shared.u32 	%r997, [%r78];
	ld.shared.u32 	%r996, [%r78+8192];
	ld.shared.u32 	%r995, [%r78+128];
	ld.shared.u32 	%r994, [%r78+8320];
	ld.shared.u32 	%r993, [%r79];
	ld.shared.u32 	%r992, [%r79+8192];
	ld.shared.u32 	%r991, [%r79+128];
	ld.shared.u32 	%r990, [%r79+8320];
	mov.b32 	%r998, 0;
$L__BB1_1:
	.pragma "nounroll";
	add.s32 	%r82, %r998, %r75;
	shl.b32 	%r83, %r82, 2;
	add.s32 	%r85, %r46, %r83;
	ld.shared.u32 	%r86, [%r85];
	shl.b32 	%r87, %r998, 6;
	mov.u32 	%r88, %tid.x;
	add.s32 	%r89, %r87, %r88;
	shl.b32 	%r90, %r89, 2;
	mov.u32 	%r91, _ZZ6phase2PiiiE8vertical;
	add.s32 	%r92, %r91, %r90;
	ld.shared.u32 	%r93, [%r92];
	add.s32 	%r94, %r93, %r86;
	min.s32 	%r95, %r94, %r997;
	add.s32 	%r18, %r75, %r88;
	shl.b32 	%r96, %r18, 2;
	add.s32 	%r97, %r91, %r96;
	st.shared.u32 	[%r97], %r95;
	ld.shared.u32 	%r98, [%r85+8192];
	ld.shared.u32 	%r99, [%r92];
	add.s32 	%r100, %r99, %r98;
	min.s32 	%r101, %r100, %r996;
	st.shared.u32 	[%r97+8192], %r101;
	ld.shared.u32 	%r102, [%r92+128];
	add.s32 	%r103, %r102, %r86;
	min.s32 	%r104, %r103, %r995;
	st.shared.u32 	[%r97+128], %r104;
	ld.shared.u32 	%r105, [%r92+128];
	add.s32 	%r106, %r105, %r98;
	min.s32 	%r107, %r106, %r994;
	st.shared.u32 	[%r97+8320], %r107;
	mov.u32 	%r108, _ZZ6phase2PiiiE9herizonal;
	add.s32 	%r109, %r108, %r83;
	ld.shared.u32 	%r110, [%r109];
	add.s32 	%r111, %r46, %r90;
	ld.shared.u32 	%r112, [%r111];
	add.s32 	%r113, %r112, %r110;
	min.s32 	%r114, %r113, %r993;
	add.s32 	%r115, %r108, %r96;
	st.shared.u32 	[%r115], %r114;
	ld.shared.u32 	%r116, [%r109+8192];
	add.s32 	%r117, %r112, %r116;
	min.s32 	%r118, %r117, %r992;
	st.shared.u32 	[%r115+8192], %r118;
	ld.shared.u32 	%r119, [%r109];
	ld.shared.u32 	%r120, [%r111+128];
	add.s32 	%r121, %r120, %r119;
	min.s32 	%r122, %r121, %r991;
	st.shared.u32 	[%r115+128], %r122;
	ld.shared.u32 	%r123, [%r109+8192];
	add.s32 	%r124, %r120, %r123;
	min.s32 	%r125, %r124, %r990;
	st.shared.u32 	[%r115+8320], %r125;
	ld.shared.u32 	%r126, [%r85+4];
	ld.shared.u32 	%r127, [%r92+256];
	add.s32 	%r128, %r127, %r126;
	min.s32 	%r129, %r128, %r95;
	st.shared.u32 	[%r97], %r129;
	ld.shared.u32 	%r130, [%r85+8196];
	ld.shared.u32 	%r131, [%r92+256];
	add.s32 	%r132, %r131, %r130;
	min.s32 	%r133, %r132, %r101;
	st.shared.u32 	[%r97+8192], %r133;
	ld.shared.u32 	%r134, [%r92+384];
	add.s32 	%r135, %r134, %r126;
	min.s32 	%r136, %r135, %r104;
	st.shared.u32 	[%r97+128], %r136;
	ld.shared.u32 	%r137, [%r92+384];
	add.s32 	%r138, %r137, %r130;
	min.s32 	%r139, %r138, %r107;
	st.shared.u32 	[%r97+8320], %r139;
	ld.shared.u32 	%r140, [%r109+4];
	ld.shared.u32 	%r141, [%r111+256];
	add.s32 	%r142, %r141, %r140;
	min.s32 	%r143, %r142, %r114;
	st.shared.u32 	[%r115], %r143;
	ld.shared.u32 	%r144, [%r109+8196];
	add.s32 	%r145, %r141, %r144;
	min.s32 	%r146, %r145, %r118;
	st.shared.u32 	[%r115+8192], %r146;
	ld.shared.u32 	%r147, [%r109+4];
	ld.shared.u32 	%r148, [%r111+384];
	add.s32 	%r149, %r148, %r147;
	min.s32 	%r150, %r149, %r122;
	st.shared.u32 	[%r115+128], %r150;
	ld.shared.u32 	%r151, [%r109+8196];
	add.s32 	%r152, %r148, %r151;
	min.s32 	%r153, %r152, %r125;
	st.shared.u32 	[%r115+8320], %r153;
	ld.shared.u32 	%r154, [%r85+8];
	ld.shared.u32 	%r155, [%r92+512];
	add.s32 	%r156, %r155, %r154;
	min.s32 	%r157, %r156, %r129;
	st.shared.u32 	[%r97], %r157;
	ld.shared.u32 	%r158, [%r85+8200];
	ld.shared.u32 	%r159, [%r92+512];
	add.s32 	%r160, %r159, %r158;
	min.s32 	%r161, %r160, %r133;
	st.shared.u32 	[%r97+8192], %r161;
	ld.shared.u32 	%r162, [%r92+640];
	add.s32 	%r163, %r162, %r154;
	min.s32 	%r164, %r163, %r136;
	st.shared.u32 	[%r97+128], %r164;
	ld.shared.u32 	%r165, [%r92+640];
	add.s32 	%r166, %r165, %r158;
	min.s32 	%r167, %r166, %r139;
	st.shared.u32 	[%r97+8320], %r167;
	ld.shared.u32 	%r168, [%r109+8];
	ld.shared.u32 	%r169, [%r111+512];
	add.s32 	%r170, %r169, %r168;
	min.s32 	%r171, %r170, %r143;
	st.shared.u32 	[%r115], %r171;
	ld.shared.u32 	%r172, [%r109+8200];
	add.s32 	%r173, %r169, %r172;
	min.s32 	%r174, %r173, %r146;
	st.shared.u32 	[%r115+8192], %r174;
	ld.shared.u32 	%r175, [%r109+8];
	ld.shared.u32 	%r176, [%r111+640];
	add.s32 	%r177, %r176, %r175;
	min.s32 	%r178, %r177, %r150;
	st.shared.u32 	[%r115+128], %r178;
	ld.shared.u32 	%r179, [%r109+8200];
	add.s32 	%r180, %r176, %r179;
	min.s32 	%r181, %r180, %r153;
	st.shared.u32 	[%r115+8320], %r181;
	ld.shared.u32 	%r182, [%r85+12];
	ld.shared.u32 	%r183, [%r92+768];
	add.s32 	%r184, %r183, %r182;
	min.s32 	%r185, %r184, %r157;
	st.shared.u32 	[%r97], %r185;
	ld.shared.u32 	%r186, [%r85+8204];
	ld.shared.u32 	%r187, [%r92+768];
	add.s32 	%r188, %r187, %r186;
	min.s32 	%r189, %r188, %r161;
	st.shared.u32 	[%r97+8192], %r189;
	ld.shared.u32 	%r190, [%r92+896];
	add.s32 	%r191, %r190, %r182;
	min.s32 	%r192, %r191, %r164;
	st.shared.u32 	[%r97+128], %r192;
	ld.shared.u32 	%r193, [%r92+896];
	add.s32 	%r194, %r193, %r186;
	min.s32 	%r195, %r194, %r167;
	st.shared.u32 	[%r97+8320], %r195;
	ld.shared.u32 	%r196, [%r109+12];
	ld.shared.u32 	%r197, [%r111+768];
	add.s32 	%r198, %r197, %r196;
	min.s32 	%r199, %r198, %r171;
	st.shared.u32 	[%r115], %r199;
	ld.shared.u32 	%r200, [%r109+8204];
	add.s32 	%r201, %r197, %r200;
	min.s32 	%r202, %r201, %r174;
	st.shared.u32 	[%r115+8192], %r202;
	ld.shared.u32 	%r203, [%r109+12];
	ld.shared.u32 	%r204, [%r111+896];
	add.s32 	%r205, %r204, %r203;
	min.s32 	%r206, %r205, %r178;
	st.shared.u32 	[%r115+128], %r206;
	ld.shared.u32 	%r207, [%r109+8204];
	add.s32 	%r208, %r204, %r207;
	min.s32 	%r209, %r208, %r181;
	st.shared.u32 	[%r115+8320], %r209;
	ld.shared.u32 	%r210, [%r85+16];
	ld.shared.u32 	%r211, [%r92+1024];
	add.s32 	%r212, %r211, %r210;
	min.s32 	%r213, %r212, %r185;
	st.shared.u32 	[%r97], %r213;
	ld.shared.u32 	%r214, [%r85+8208];
	ld.shared.u32 	%r215, [%r92+1024];
	add.s32 	%r216, %r215, %r214;
	min.s32 	%r217, %r216, %r189;
	st.shared.u32 	[%r97+8192], %r217;
	ld.shared.u32 	%r218, [%r92+1152];
	add.s32 	%r219, %r218, %r210;
	min.s32 	%r220, %r219, %r192;
	st.shared.u32 	[%r97+128], %r220;
	ld.shared.u32 	%r221, [%r92+1152];
	add.s32 	%r222, %r221, %r214;
	min.s32 	%r223, %r222, %r195;
	st.shared.u32 	[%r97+8320], %r223;
	ld.shared.u32 	%r224, [%r109+16];
	ld.shared.u32 	%r225, [%r111+1024];
	add.s32 	%r226, %r225, %r224;
	min.s32 	%r227, %r226, %r199;
	st.shared.u32 	[%r115], %r227;
	ld.shared.u32 	%r228, [%r109+8208];
	add.s32 	%r229, %r225, %r228;
	min.s32 	%r230, %r229, %r202;
	st.shared.u32 	[%r115+8192], %r230;
	ld.shared.u32 	%r231, [%r109+16];
	ld.shared.u32 	%r232, [%r111+1152];
	add.s32 	%r233, %r232, %r231;
	min.s32 	%r234, %r233, %r206;
	st.shared.u32 	[%r115+128], %r234;
	ld.shared.u32 	%r235, [%r109+8208];
	add.s32 	%r236, %r232, %r235;
	min.s32 	%r237, %r236, %r209;
	st.shared.u32 	[%r115+8320], %r237;
	ld.shared.u32 	%r238, [%r85+20];
	ld.shared.u32 	%r239, [%r92+1280];
	add.s32 	%r240, %r239, %r238;
	min.s32 	%r241, %r240, %r213;
	st.shared.u32 	[%r97], %r241;
	ld.shared.u32 	%r242, [%r85+8212];
	ld.shared.u32 	%r243, [%r92+1280];
	add.s32 	%r244, %r243, %r242;
	min.s32 	%r245, %r244, %r217;
	st.shared.u32 	[%r97+8192], %r245;
	ld.shared.u32 	%r246, [%r92+1408];
	add.s32 	%r247, %r246, %r238;
	min.s32 	%r248, %r247, %r220;
	st.shared.u32 	[%r97+128], %r248;
	ld.shared.u32 	%r249, [%r92+1408];
	add.s32 	%r250, %r249, %r242;
	min.s32 	%r251, %r250, %r223;
	st.shared.u32 	[%r97+8320], %r251;
	ld.shared.u32 	%r252, [%r109+20];
	ld.shared.u32 	%r253, [%r111+1280];
	add.s32 	%r254, %r253, %r252;
	min.s32 	%r255, %r254, %r227;
	st.shared.u32 	[%r115], %r255;
	ld.shared.u32 	%r256, [%r109+8212];
	add.s32 	%r257, %r253, %r256;
	min.s32 	%r258, %r257, %r230;
	st.shared.u32 	[%r115+8192], %r258;
	ld.shared.u32 	%r259, [%r109+20];
	ld.shared.u32 	%r260, [%r111+1408];
	add.s32 	%r261, %r260, %r259;
	min.s32 	%r262, %r261, %r234;
	st.shared.u32 	[%r115+128], %r262;
	ld.shared.u32 	%r263, [%r109+8212];
	add.s32 	%r264, %r260, %r263;
	min.s32 	%r265, %r264, %r237;
	st.shared.u32 	[%r115+8320], %r265;
	ld.shared.u32 	%r266, [%r85+24];
	ld.shared.u32 	%r267, [%r92+1536];
	add.s32 	%r268, %r267, %r266;
	min.s32 	%r269, %r268, %r241;
	st.shared.u32 	[%r97], %r269;
	ld.shared.u32 	%r270, [%r85+8216];
	ld.shared.u32 	%r271, [%r92+1536];
	add.s32 	%r272, %r271, %r270;
	min.s32 	%r273, %r272, %r245;
	st.shared.u32 	[%r97+8192], %r273;
	ld.shared.u32 	%r274, [%r92+1664];
	add.s32 	%r275, %r274, %r266;
	min.s32 	%r276, %r275, %r248;
	st.shared.u32 	[%r97+128], %r276;
	ld.shared.u32 	%r277, [%r92+1664];
	add.s32 	%r278, %r277, %r270;
	min.s32 	%r279, %r278, %r251;
	st.shared.u32 	[%r97+8320], %r279;
	ld.shared.u32 	%r280, [%r109+24];
	ld.shared.u32 	%r281, [%r111+1536];
	add.s32 	%r282, %r281, %r280;
	min.s32 	%r283, %r282, %r255;
	st.shared.u32 	[%r115], %r283;
	ld.shared.u32 	%r284, [%r109+8216];
	add.s32 	%r285, %r281, %r284;
	min.s32 	%r286, %r285, %r258;
	st.shared.u32 	[%r115+8192], %r286;
	ld.shared.u32 	%r287, [%r109+24];
	ld.shared.u32 	%r288, [%r111+1664];
	add.s32 	%r289, %r288, %r287;
	min.s32 	%r290, %r289, %r262;
	st.shared.u32 	[%r115+128], %r290;
	ld.shared.u32 	%r291, [%r109+8216];
	add.s32 	%r292, %r288, %r291;
	min.s32 	%r293, %r292, %r265;
	st.shared.u32 	[%r115+8320], %r293;
	ld.shared.u32 	%r294, [%r85+28];
	ld.shared.u32 	%r295, [%r92+1792];
	add.s32 	%r296, %r295, %r294;
	min.s32 	%r297, %r296, %r269;
	st.shared.u32 	[%r97], %r297;
	ld.shared.u32 	%r298, [%r85+8220];
	ld.shared.u32 	%r299, [%r92+1792];
	add.s32 	%r300, %r299, %r298;
	min.s32 	%r301, %r300, %r273;
	st.shared.u32 	[%r97+8192], %r301;
	ld.shared.u32 	%r302, [%r92+1920];
	add.s32 	%r303, %r302, %r294;
	min.s32 	%r304, %r303, %r276;
	st.shared.u32 	[%r97+128], %r304;
	ld.shared.u32 	%r305, [%r92+1920];
	add.s32 	%r306, %r305, %r298;
	min.s32 	%r307, %r306, %r279;
	st.shared.u32 	[%r97+8320], %r307;
	ld.shared.u32 	%r308, [%r109+28];
	ld.shared.u32 	%r309, [%r111+1792];
	add.s32 	%r310, %r309, %r308;
	min.s32 	%r311, %r310, %r283;
	st.shared.u32 	[%r115], %r311;
	ld.shared.u32 	%r312, [%r109+8220];
	add.s32 	%r313, %r309, %r312;
	min.s32 	%r314, %r313, %r286;
	st.shared.u32 	[%r115+8192], %r314;
	ld.shared.u32 	%r315, [%r109+28];
	ld.shared.u32 	%r316, [%r111+1920];
	add.s32 	%r317, %r316, %r315;
	min.s32 	%r318, %r317, %r290;
	st.shared.u32 	[%r115+128], %r318;
	ld.shared.u32 	%r319, [%r109+8220];
	add.s32 	%r320, %r316, %r319;
	min.s32 	%r321, %r320, %r293;
	st.shared.u32 	[%r115+8320], %r321;
	ld.shared.u32 	%r322, [%r85+32];
	ld.shared.u32 	%r323, [%r92+2048];
	add.s32 	%r324, %r323, %r322;
	min.s32 	%r325, %r324, %r297;
	st.shared.u32 	[%r97], %r325;
	ld.shared.u32 	%r326, [%r85+8224];
	ld.shared.u32 	%r327, [%r92+2048];
	add.s32 	%r328, %r327, %r326;
	min.s32 	%r329, %r328, %r301;
	st.shared.u32 	[%r97+8192], %r329;
	ld.shared.u32 	%r330, [%r92+2176];
	add.s32 	%r331, %r330, %r322;
	min.s32 	%r332, %r331, %r304;
	st.shared.u32 	[%r97+128], %r332;
	ld.shared.u32 	%r333, [%r92+2176];
	add.s32 	%r334, %r333, %r326;
	min.s32 	%r335, %r334, %r307;
	st.shared.u32 	[%r97+8320], %r335;
	ld.shared.u32 	%r336, [%r109+32];
	ld.shared.u32 	%r337, [%r111+2048];
	add.s32 	%r338, %r337, %r336;
	min.s32 	%r339, %r338, %r311;
	st.shared.u32 	[%r115], %r339;
	ld.shared.u32 	%r340, [%r109+8224];
	add.s32 	%r341, %r337, %r340;
	min.s32 	%r342, %r341, %r314;
	st.shared.u32 	[%r115+8192], %r342;
	ld.shared.u32 	%r343, [%r109+32];
	ld.shared.u32 	%r344, [%r111+2176];
	add.s32 	%r345, %r344, %r343;
	min.s32 	%r346, %r345, %r318;
	st.shared.u32 	[%r115+128], %r346;
	ld.shared.u32 	%r347, [%r109+8224];
	add.s32 	%r348, %r344, %r347;
	min.s32 	%r349, %r348, %r321;
	st.shared.u32 	[%r115+8320], %r349;
	ld.shared.u32 	%r350, [%r85+36];
	ld.shared.u32 	%r351, [%r92+2304];
	add.s32 	%r352, %r351, %r350;
	min.s32 	%r353, %r352, %r325;
	st.shared.u32 	[%r97], %r353;
	ld.shared.u32 	%r354, [%r85+8228];
	ld.shared.u32 	%r355, [%r92+2304];
	add.s32 	%r356, %r355, %r354;
	min.s32 	%r357, %r356, %r329;
	st.shared.u32 	[%r97+8192], %r357;
	ld.shared.u32 	%r358, [%r92+2432];
	add.s32 	%r359, %r358, %r350;
	min.s32 	%r360, %r359, %r332;
	st.shared.u32 	[%r97+128], %r360;
	ld.shared.u32 	%r361, [%r92+2432];
	add.s32 	%r362, %r361, %r354;
	min.s32 	%r363, %r362, %r335;
	st.shared.u32 	[%r97+8320], %r363;
	ld.shared.u32 	%r364, [%r109+36];
	ld.shared.u32 	%r365, [%r111+2304];
	add.s32 	%r366, %r365, %r364;
	min.s32 	%r367, %r366, %r339;
	st.shared.u32 	[%r115], %r367;
	ld.shared.u32 	%r368, [%r109+8228];
	add.s32 	%r369, %r365, %r368;
	min.s32 	%r370, %r369, %r342;
	st.shared.u32 	[%r115+8192], %r370;
	ld.shared.u32 	%r371, [%r109+36];
	ld.shared.u32 	%r372, [%r111+2432];
	add.s32 	%r373, %r372, %r371;
	min.s32 	%r374, %r373, %r346;
	st.shared.u32 	[%r115+128], %r374;
	ld.shared.u32 	%r375, [%r109+8228];
	add.s32 	%r376, %r372, %r375;
	min.s32 	%r377, %r376, %r349;
	st.shared.u32 	[%r115+8320], %r377;
	ld.shared.u32 	%r378, [%r85+40];
	ld.shared.u32 	%r379, [%r92+2560];
	add.s32 	%r380, %r379, %r378;
	min.s32 	%r381, %r380, %r353;
	st.shared.u32 	[%r97], %r381;
	ld.shared.u32 	%r382, [%r85+8232];
	ld.shared.u32 	%r383, [%r92+2560];
	add.s32 	%r384, %r383, %r382;
	min.s32 	%r385, %r384, %r357;
	st.shared.u32 	[%r97+8192], %r385;
	ld.shared.u32 	%r386, [%r92+2688];
	add.s32 	%r387, %r386, %r378;
	min.s32 	%r388, %r387, %r360;
	st.shared.u32 	[%r97+128], %r388;
	ld.shared.u32 	%r389, [%r92+2688];
	add.s32 	%r390, %r389, %r382;
	min.s32 	%r391, %r390, %r363;
	st.shared.u32 	[%r97+8320], %r391;
	ld.shared.u32 	%r392, [%r109+40];
	ld.shared.u32 	%r393, [%r111+2560];
	add.s32 	%r394, %r393, %r392;
	min.s32 	%r395, %r394, %r367;
	st.shared.u32 	[%r115], %r395;
	ld.shared.u32 	%r396, [%r109+8232];
	add.s32 	%r397, %r393, %r396;
	min.s32 	%r398, %r397, %r370;
	st.shared.u32 	[%r115+8192], %r398;
	ld.shared.u32 	%r399, [%r109+40];
	ld.shared.u32 	%r400, [%r111+2688];
	add.s32 	%r401, %r400, %r399;
	min.s32 	%r402, %r401, %r374;
	st.shared.u32 	[%r115+128], %r402;
	ld.shared.u32 	%r403, [%r109+8232];
	add.s32 	%r404, %r400, %r403;
	min.s32 	%r405, %r404, %r377;
	st.shared.u32 	[%r115+8320], %r405;
	ld.shared.u32 	%r406, [%r85+44];
	ld.shared.u32 	%r407, [%r92+2816];
	add.s32 	%r408, %r407, %r406;
	min.s32 	%r409, %r408, %r381;
	st.shared.u32 	[%r97], %r409;
	ld.shared.u32 	%r410, [%r85+8236];
	ld.shared.u32 	%r411, [%r92+2816];
	add.s32 	%r412, %r411, %r410;
	min.s32 	%r413, %r412, %r385;
	st.shared.u32 	[%r97+8192], %r413;
	ld.shared.u32 	%r414, [%r92+2944];
	add.s32 	%r415, %r414, %r406;
	min.s32 	%r416, %r415, %r388;
	st.shared.u32 	[%r97+128], %r416;
	ld.shared.u32 	%r417, [%r92+2944];
	add.s32 	%r418, %r417, %r410;
	min.s32 	%r419, %r418, %r391;
	st.shared.u32 	[%r97+8320], %r419;
	ld.shared.u32 	%r420, [%r109+44];
	ld.shared.u32 	%r421, [%r111+2816];
	add.s32 	%r422, %r421, %r420;
	min.s32 	%r423, %r422, %r395;
	st.shared.u32 	[%r115], %r423;
	ld.shared.u32 	%r424, [%r109+8236];
	add.s32 	%r425, %r421, %r424;
	min.s32 	%r426, %r425, %r398;
	st.shared.u32 	[%r115+8192], %r426;
	ld.shared.u32 	%r427, [%r109+44];
	ld.shared.u32 	%r428, [%r111+2944];
	add.s32 	%r429, %r428, %r427;
	min.s32 	%r430, %r429, %r402;
	st.shared.u32 	[%r115+128], %r430;
	ld.shared.u32 	%r431, [%r109+8236];
	add.s32 	%r432, %r428, %r431;
	min.s32 	%r433, %r432, %r405;
	st.shared.u32 	[%r115+8320], %r433;
	ld.shared.u32 	%r434, [%r85+48];
	ld.shared.u32 	%r435, [%r92+3072];
	add.s32 	%r436, %r435, %r434;
	min.s32 	%r437, %r436, %r409;
	st.shared.u32 	[%r97], %r437;
	ld.shared.u32 	%r438, [%r85+8240];
	ld.shared.u32 	%r439, [%r92+3072];
	add.s32 	%r440, %r439, %r438;
	min.s32 	%r441, %r440, %r413;
	st.shared.u32 	[%r97+8192], %r441;
	ld.shared.u32 	%r442, [%r92+3200];
	add.s32 	%r443, %r442, %r434;
	min.s32 	%r444, %r443, %r416;
	st.shared.u32 	[%r97+128], %r444;
	ld.shared.u32 	%r445, [%r92+3200];
	add.s32 	%r446, %r445, %r438;
	min.s32 	%r447, %r446, %r419;
	st.shared.u32 	[%r97+8320], %r447;
	ld.shared.u32 	%r448, [%r109+48];
	ld.shared.u32 	%r449, [%r111+3072];
	add.s32 	%r450, %r449, %r448;
	min.s32 	%r451, %r450, %r423;
	st.shared.u32 	[%r115], %r451;
	ld.shared.u32 	%r452, [%r109+8240];
	add.s32 	%r453, %r449, %r452;
	min.s32 	%r454, %r453, %r426;
	st.shared.u32 	[%r115+8192], %r454;
	ld.shared.u32 	%r455, [%r109+48];
	ld.shared.u32 	%r456, [%r111+3200];
	add.s32 	%r457, %r456, %r455;
	min.s32 	%r458, %r457, %r430;
	st.shared.u32 	[%r115+128], %r458;
	ld.shared.u32 	%r459, [%r109+8240];
	add.s32 	%r460, %r456, %r459;
	min.s32 	%r461, %r460, %r433;
	st.shared.u32 	[%r115+8320], %r461;
	ld.shared.u32 	%r462, [%r85+52];
	ld.shared.u32 	%r463, [%r92+3328];
	add.s32 	%r464, %r463, %r462;
	min.s32 	%r465, %r464, %r437;
	st.shared.u32 	[%r97], %r465;
	ld.shared.u32 	%r466, [%r85+8244];
	ld.shared.u32 	%r467, [%r92+3328];
	add.s32 	%r468, %r467, %r466;
	min.s32 	%r469, %r468, %r441;
	st.shared.u32 	[%r97+8192], %r469;
	ld.shared.u32 	%r470, [%r92+3456];
	add.s32 	%r471, %r470, %r462;
	min.s32 	%r472, %r471, %r444;
	st.shared.u32 	[%r97+128], %r472;
	ld.shared.u32 	%r473, [%r92+3456];
	add.s32 	%r474, %r473, %r466;
	min.s32 	%r475, %r474, %r447;
	st.shared.u32 	[%r97+8320], %r475;
	ld.shared.u32 	%r476, [%r109+52];
	ld.shared.u32 	%r477, [%r111+3328];
	add.s32 	%r478, %r477, %r476;
	min.s32 	%r479, %r478, %r451;
	st.shared.u32 	[%r115], %r479;
	ld.shared.u32 	%r480, [%r109+8244];
	add.s32 	%r481, %r477, %r480;
	min.s32 	%r482, %r481, %r454;
	st.shared.u32 	[%r115+8192], %r482;
	ld.shared.u32 	%r483, [%r109+52];
	ld.shared.u32 	%r484, [%r111+3456];
	add.s32 	%r485, %r484, %r483;
	min.s32 	%r486, %r485, %r458;
	st.shared.u32 	[%r115+128], %r486;
	ld.shared.u32 	%r487, [%r109+8244];
	add.s32 	%r488, %r484, %r487;
	min.s32 	%r489, %r488, %r461;
	st.shared.u32 	[%r115+8320], %r489;
	ld.shared.u32 	%r490, [%r85+56];
	ld.shared.u32 	%r491, [%r92+3584];
	add.s32 	%r492, %r491, %r490;
	min.s32 	%r493, %r492, %r465;
	st.shared.u32 	[%r97], %r493;
	ld.shared.u32 	%r494, [%r85+8248];
	ld.shared.u32 	%r495, [%r92+3584];
	add.s32 	%r496, %r495, %r494;
	min.s32 	%r497, %r496, %r469;
	st.shared.u32 	[%r97+8192], %r497;
	ld.shared.u32 	%r498, [%r92+3712];
	add.s32 	%r499, %r498, %r490;
	min.s32 	%r500, %r499, %r472;
	st.shared.u32 	[%r97+128], %r500;
	ld.shared.u32 	%r501, [%r92+3712];
	add.s32 	%r502, %r501, %r494;
	min.s32 	%r503, %r502, %r475;
	st.shared.u32 	[%r97+8320], %r503;
	ld.shared.u32 	%r504, [%r109+56];
	ld.shared.u32 	%r505, [%r111+3584];
	add.s32 	%r506, %r505, %r504;
	min.s32 	%r507, %r506, %r479;
	st.shared.u32 	[%r115], %r507;
	ld.shared.u32 	%r508, [%r109+8248];
	add.s32 	%r509, %r505, %r508;
	min.s32 	%r510, %r509, %r482;
	st.shared.u32 	[%r115+8192], %r510;
	ld.shared.u32 	%r511, [%r109+56];
	ld.shared.u32 	%r512, [%r111+3712];
	add.s32 	%r513, %r512, %r511;
	min.s32 	%r514, %r513, %r486;
	st.shared.u32 	[%r115+128], %r514;
	ld.shared.u32 	%r515, [%r109+8248];
	add.s32 	%r516, %r512, %r515;
	min.s32 	%r517, %r516, %r489;
	st.shared.u32 	[%r115+8320], %r517;
	ld.shared.u32 	%r518, [%r85+60];
	ld.shared.u32 	%r519, [%r92+3840];
	add.s32 	%r520, %r519, %r518;
	min.s32 	%r521, %r520, %r493;
	st.shared.u32 	[%r97], %r521;
	ld.shared.u32 	%r522, [%r85+8252];
	ld.shared.u32 	%r523, [%r92+3840];
	add.s32 	%r524, %r523, %r522;
	min.s32 	%r525, %r524, %r497;
	st.shared.u32 	[%r97+8192], %r525;
	ld.shared.u32 	%r526, [%r92+3968];
	add.s32 	%r527, %r526, %r518;
	min.s32 	%r528, %r527, %r500;
	st.shared.u32 	[%r97+128], %r528;
	ld.shared.u32 	%r529, [%r92+3968];
	add.s32 	%r530, %r529, %r522;
	min.s32 	%r531, %r530, %r503;
	st.shared.u32 	[%r97+8320], %r531;
	ld.shared.u32 	%r532, [%r109+60];
	ld.shared.u32 	%r533, [%r111+3840];
	add.s32 	%r534, %r533, %r532;
	min.s32 	%r535, %r534, %r507;
	st.shared.u32 	[%r115], %r535;
	ld.shared.u32 	%r536, [%r109+8252];
	add.s32 	%r537, %r533, %r536;
	min.s32 	%r538, %r537, %r510;
	st.shared.u32 	[%r115+8192], %r538;
	ld.shared.u32 	%r539, [%r109+60];
	ld.shared.u32 	%r540, [%r111+3968];
	add.s32 	%r541, %r540, %r539;
	min.s32 	%r542, %r541, %r514;
	st.shared.u32 	[%r115+128], %r542;
	ld.shared.u32 	%r543, [%r109+8252];
	add.s32 	%r544, %r540, %r543;
	min.s32 	%r545, %r544, %r517;
	st.shared.u32 	[%r115+8320], %r545;
	ld.shared.u32 	%r546, [%r85+64];
	ld.shared.u32 	%r547, [%r92+4096];
	add.s32 	%r548, %r547, %r546;
	min.s32 	%r549, %r548, %r521;
	st.shared.u32 	[%r97], %r549;
	ld.shared.u32 	%r550, [%r85+8256];
	ld.shared.u32 	%r551, [%r92+4096];
	add.s32 	%r552, %r551, %r550;
	min.s32 	%r553, %r552, %r525;
	st.shared.u32 	[%r97+8192], %r553;
	ld.shared.u32 	%r554, [%r92+4224];
	add.s32 	%r555, %r554, %r546;
	min.s32 	%r556, %r555, %r528;
	st.shared.u32 	[%r97+128], %r556;
	ld.shared.u32 	%r557, [%r92+4224];
	add.s32 	%r558, %r557, %r550;
	min.s32 	%r559, %r558, %r531;
	st.shared.u32 	[%r97+8320], %r559;
	ld.shared.u32 	%r560, [%r109+64];
	ld.shared.u32 	%r561, [%r111+4096];
	add.s32 	%r562, %r561, %r560;
	min.s32 	%r563, %r562, %r535;
	st.shared.u32 	[%r115], %r563;
	ld.shared.u32 	%r564, [%r109+8256];
	add.s32 	%r565, %r561, %r564;
	min.s32 	%r566, %r565, %r538;
	st.shared.u32 	[%r115+8192], %r566;
	ld.shared.u32 	%r567, [%r109+64];
	ld.shared.u32 	%r568, [%r111+4224];
	add.s32 	%r569, %r568, %r567;
	min.s32 	%r570, %r569, %r542;
	st.shared.u32 	[%r115+128], %r570;
	ld.shared.u32 	%r571, [%r109+8256];
	add.s32 	%r572, %r568, %r571;
	min.s32 	%r573, %r572, %r545;
	st.shared.u32 	[%r115+8320], %r573;
	ld.shared.u32 	%r574, [%r85+68];
	ld.shared.u32 	%r575, [%r92+4352];
	add.s32 	%r576, %r575, %r574;
	min.s32 	%r577, %r576, %r549;
	st.shared.u32 	[%r97], %r577;
	ld.shared.u32 	%r578, [%r85+8260];
	ld.shared.u32 	%r579, [%r92+4352];
	add.s32 	%r580, %r579, %r578;
	min.s32 	%r581, %r580, %r553;
	st.shared.u32 	[%r97+8192], %r581;
	ld.shared.u32 	%r582, [%r92+4480];
	add.s32 	%r583, %r582, %r574;
	min.s32 	%r584, %r583, %r556;
	st.shared.u32 	[%r97+128], %r584;
	ld.shared.u32 	%r585, [%r92+4480];
	add.s32 	%r586, %r585, %r578;
	min.s32 	%r587, %r586, %r559;
	st.shared.u32 	[%r97+8320], %r587;
	ld.shared.u32 	%r588, [%r109+68];
	ld.shared.u32 	%r589, [%r111+4352];
	add.s32 	%r590, %r589, %r588;
	min.s32 	%r591, %r590, %r563;
	st.shared.u32 	[%r115], %r591;
	ld.shared.u32 	%r592, [%r109+8260];
	add.s32 	%r593, %r589, %r592;
	min.s32 	%r594, %r593, %r566;
	st.shared.u32 	[%r115+8192], %r594;
	ld.shared.u32 	%r595, [%r109+68];
	ld.shared.u32 	%r596, [%r111+4480];
	add.s32 	%r597, %r596, %r595;
	min.s32 	%r598, %r597, %r570;
	st.shared.u32 	[%r115+128], %r598;
	ld.shared.u32 	%r599, [%r109+8260];
	add.s32 	%r600, %r596, %r599;
	min.s32 	%r601, %r600, %r573;
	st.shared.u32 	[%r115+8320], %r601;
	ld.shared.u32 	%r602, [%r85+72];
	ld.shared.u32 	%r603, [%r92+4608];
	add.s32 	%r604, %r603, %r602;
	min.s32 	%r605, %r604, %r577;
	st.shared.u32 	[%r97], %r605;
	ld.shared.u32 	%r606, [%r85+8264];
	ld.shared.u32 	%r607, [%r92+4608];
	add.s32 	%r608, %r607, %r606;
	min.s32 	%r609, %r608, %r581;
	st.shared.u32 	[%r97+8192], %r609;
	ld.shared.u32 	%r610, [%r92+4736];
	add.s32 	%r611, %r610, %r602;
	min.s32 	%r612, %r611, %r584;
	st.shared.u32 	[%r97+128], %r612;
	ld.shared.u32 	%r613, [%r92+4736];
	add.s32 	%r614, %r613, %r606;
	min.s32 	%r615, %r614, %r587;
	st.shared.u32 	[%r97+8320], %r615;
	ld.shared.u32 	%r616, [%r109+72];
	ld.shared.u32 	%r617, [%r111+4608];
	add.s32 	%r618, %r617, %r616;
	min.s32 	%r619, %r618, %r591;
	st.shared.u32 	[%r115], %r619;
	ld.shared.u32 	%r620, [%r109+8264];
	add.s32 	%r621, %r617, %r620;
	min.s32 	%r622, %r621, %r594;
	st.shared.u32 	[%r115+8192], %r622;
	ld.shared.u32 	%r623, [%r109+72];
	ld.shared.u32 	%r624, [%r111+4736];
	add.s32 	%r625, %r624, %r623;
	min.s32 	%r626, %r625, %r598;
	st.shared.u32 	[%r115+128], %r626;
	ld.shared.u32 	%r627, [%r109+8264];
	add.s32 	%r628, %r624, %r627;
	min.s32 	%r629, %r628, %r601;
	st.shared.u32 	[%r115+8320], %r629;
	ld.shared.u32 	%r630, [%r85+76];
	ld.shared.u32 	%r631, [%r92+4864];
	add.s32 	%r632, %r631, %r630;
	min.s32 	%r633, %r632, %r605;
	st.shared.u32 	[%r97], %r633;
	ld.shared.u32 	%r634, [%r85+8268];
	ld.shared.u32 	%r635, [%r92+4864];
	add.s32 	%r636, %r635, %r634;
	min.s32 	%r637, %r636, %r609;
	st.shared.u32 	[%r97+8192], %r637;
	ld.shared.u32 	%r638, [%r92+4992];
	add.s32 	%r639, %r638, %r630;
	min.s32 	%r640, %r639, %r612;
	st.shared.u32 	[%r97+128], %r640;
	ld.shared.u32 	%r641, [%r92+4992];
	add.s32 	%r642, %r641, %r634;
	min.s32 	%r643, %r642, %r615;
	st.shared.u32 	[%r97+8320], %r643;
	ld.shared.u32 	%r644, [%r109+76];
	ld.shared.u32 	%r645, [%r111+4864];
	add.s32 	%r646, %r645, %r644;
	min.s32 	%r647, %r646, %r619;
	st.shared.u32 	[%r115], %r647;
	ld.shared.u32 	%r648, [%r109+8268];
	add.s32 	%r649, %r645, %r648;
	min.s32 	%r650, %r649, %r622;
	st.shared.u32 	[%r115+8192], %r650;
	ld.shared.u32 	%r651, [%r109+76];
	ld.shared.u32 	%r652, [%r111+4992];
	add.s32 	%r653, %r652, %r651;
	min.s32 	%r654, %r653, %r626;
	st.shared.u32 	[%r115+128], %r654;
	ld.shared.u32 	%r655, [%r109+8268];
	add.s32 	%r656, %r652, %r655;
	min.s32 	%r657, %r656, %r629;
	st.shared.u32 	[%r115+8320], %r657;
	ld.shared.u32 	%r658, [%r85+80];
	ld.shared.u32 	%r659, [%r92+5120];
	add.s32 	%r660, %r659, %r658;
	min.s32 	%r661, %r660, %r633;
	st.shared.u32 	[%r97], %r661;
	ld.shared.u32 	%r662, [%r85+8272];
	ld.shared.u32 	%r663, [%r92+5120];
	add.s32 	%r664, %r663, %r662;
	min.s32 	%r665, %r664, %r637;
	st.shared.u32 	[%r97+8192], %r665;
	ld.shared.u32 	%r666, [%r92+5248];
	add.s32 	%r667, %r666, %r658;
	min.s32 	%r668, %r667, %r640;
	st.shared.u32 	[%r97+128], %r668;
	ld.shared.u32 	%r669, [%r92+5248];
	add.s32 	%r670, %r669, %r662;
	min.s32 	%r671, %r670, %r643;
	st.shared.u32 	[%r97+8320], %r671;
	ld.shared.u32 	%r672, [%r109+80];
	ld.shared.u32 	%r673, [%r111+5120];
	add.s32 	%r674, %r673, %r672;
	min.s32 	%r675, %r674, %r647;
	st.shared.u32 	[%r115], %r675;
	ld.shared.u32 	%r676, [%r109+8272];
	add.s32 	%r677, %r673, %r676;
	min.s32 	%r678, %r677, %r650;
	st.shared.u32 	[%r115+8192], %r678;
	ld.shared.u32 	%r679, [%r109+80];
	ld.shared.u32 	%r680, [%r111+5248];
	add.s32 	%r681, %r680, %r679;
	min.s32 	%r682, %r681, %r654;
	st.shared.u32 	[%r115+128], %r682;
	ld.shared.u32 	%r683, [%r109+8272];
	add.s32 	%r684, %r680, %r683;
	min.s32 	%r685, %r684, %r657;
	st.shared.u32 	[%r115+8320], %r685;
	ld.shared.u32 	%r686, [%r85+84];
	ld.shared.u32 	%r687, [%r92+5376];
	add.s32 	%r688, %r687, %r686;
	min.s32 	%r689, %r688, %r661;
	st.shared.u32 	[%r97], %r689;
	ld.shared.u32 	%r690, [%r85+8276];
	ld.shared.u32 	%r691, [%r92+5376];
	add.s32 	%r692, %r691, %r690;
	min.s32 	%r693, %r692, %r665;
	st.shared.u32 	[%r97+8192], %r693;
	ld.shared.u32 	%r694, [%r92+5504];
	add.s32 	%r695, %r694, %r686;
	min.s32 	%r696, %r695, %r668;
	st.shared.u32 	[%r97+128], %r696;
	ld.shared.u32 	%r697, [%r92+5504];
	add.s32 	%r698, %r697, %r690;
	min.s32 	%r699, %r698, %r671;
	st.shared.u32 	[%r97+8320], %r699;
	ld.shared.u32 	%r700, [%r109+84];
	ld.shared.u32 	%r701, [%r111+5376];
	add.s32 	%r702, %r701, %r700;
	min.s32 	%r703, %r702, %r675;
	st.shared.u32 	[%r115], %r703;
	ld.shared.u32 	%r704, [%r109+8276];
	add.s32 	%r705, %r701, %r704;
	min.s32 	%r706, %r705, %r678;
	st.shared.u32 	[%r115+8192], %r706;
	ld.shared.u32 	%r707, [%r109+84];
	ld.shared.u32 	%r708, [%r111+5504];
	add.s32 	%r709, %r708, %r707;
	min.s32 	%r710, %r709, %r682;
	st.shared.u32 	[%r115+128], %r710;
	ld.shared.u32 	%r711, [%r109+8276];
	add.s32 	%r712, %r708, %r711;
	min.s32 	%r713, %r712, %r685;
	st.shared.u32 	[%r115+8320], %r713;
	ld.shared.u32 	%r714, [%r85+88];
	ld.shared.u32 	%r715, [%r92+5632];
	add.s32 	%r716, %r715, %r714;
	min.s32 	%r717, %r716, %r689;
	st.shared.u32 	[%r97], %r717;
	ld.shared.u32 	%r718, [%r85+8280];
	ld.shared.u32 	%r719, [%r92+5632];
	add.s32 	%r720, %r719, %r718;
	min.s32 	%r721, %r720, %r693;
	st.shared.u32 	[%r97+8192], %r721;
	ld.shared.u32 	%r722, [%r92+5760];
	add.s32 	%r723, %r722, %r714;
	min.s32 	%r724, %r723, %r696;
	st.shared.u32 	[%r97+128], %r724;
	ld.shared.u32 	%r725, [%r92+5760];
	add.s32 	%r726, %r725, %r718;
	min.s32 	%r727, %r726, %r699;
	st.shared.u32 	[%r97+8320], %r727;
	ld.shared.u32 	%r728, [%r109+88];
	ld.shared.u32 	%r729, [%r111+5632];
	add.s32 	%r730, %r729, %r728;
	min.s32 	%r731, %r730, %r703;
	st.shared.u32 	[%r115], %r731;
	ld.shared.u32 	%r732, [%r109+8280];
	add.s32 	%r733, %r729, %r732;
	min.s32 	%r734, %r733, %r706;
	st.shared.u32 	[%r115+8192], %r734;
	ld.shared.u32 	%r735, [%r109+88];
	ld.shared.u32 	%r736, [%r111+5760];
	add.s32 	%r737, %r736, %r735;
	min.s32 	%r738, %r737, %r710;
	st.shared.u32 	[%r115+128], %r738;
	ld.shared.u32 	%r739, [%r109+8280];
	add.s32 	%r740, %r736, %r739;
	min.s32 	%r741, %r740, %r713;
	st.shared.u32 	[%r115+8320], %r741;
	ld.shared.u32 	%r742, [%r85+92];
	ld.shared.u32 	%r743, [%r92+5888];
	add.s32 	%r744, %r743, %r742;
	min.s32 	%r745, %r744, %r717;
	st.shared.u32 	[%r97], %r745;
	ld.shared.u32 	%r746, [%r85+8284];
	ld.shared.u32 	%r747, [%r92+5888];
	add.s32 	%r748, %r747, %r746;
	min.s32 	%r749, %r748, %r721;
	st.shared.u32 	[%r97+8192], %r749;
	ld.shared.u32 	%r750, [%r92+6016];
	add.s32 	%r751, %r750, %r742;
	min.s32 	%r752, %r751, %r724;
	st.shared.u32 	[%r97+128], %r752;
	ld.shared.u32 	%r753, [%r92+6016];
	add.s32 	%r754, %r753, %r746;
	min.s32 	%r755, %r754, %r727;
	st.shared.u32 	[%r97+8320], %r755;
	ld.shared.u32 	%r756, [%r109+92];
	ld.shared.u32 	%r757, [%r111+5888];
	add.s32 	%r758, %r757, %r756;
	min.s32 	%r759, %r758, %r731;
	st.shared.u32 	[%r115], %r759;
	ld.shared.u32 	%r760, [%r109+8284];
	add.s32 	%r761, %r757, %r760;
	min.s32 	%r762, %r761, %r734;
	st.shared.u32 	[%r115+8192], %r762;
	ld.shared.u32 	%r763, [%r109+92];
	ld.shared.u32 	%r764, [%r111+6016];
	add.s32 	%r765, %r764, %r763;
	min.s32 	%r766, %r765, %r738;
	st.shared.u32 	[%r115+128], %r766;
	ld.shared.u32 	%r767, [%r109+8284];
	add.s32 	%r768, %r764, %r767;
	min.s32 	%r769, %r768, %r741;
	st.shared.u32 	[%r115+8320], %r769;
	ld.shared.u32 	%r770, [%r85+96];
	ld.shared.u32 	%r771, [%r92+6144];
	add.s32 	%r772, %r771, %r770;
	min.s32 	%r773, %r772, %r745;
	st.shared.u32 	[%r97], %r773;
	ld.shared.u32 	%r774, [%r85+8288];
	ld.shared.u32 	%r775, [%r92+6144];
	add.s32 	%r776, %r775, %r774;
	min.s32 	%r777, %r776, %r749;
	st.shared.u32 	[%r97+8192], %r777;
	ld.shared.u32 	%r778, [%r92+6272];
	add.s32 	%r779, %r778, %r770;
	min.s32 	%r780, %r779, %r752;
	st.shared.u32 	[%r97+128], %r780;
	ld.shared.u32 	%r781, [%r92+6272];
	add.s32 	%r782, %r781, %r774;
	min.s32 	%r783, %r782, %r755;
	st.shared.u32 	[%r97+8320], %r783;
	ld.shared.u32 	%r784, [%r109+96];
	ld.shared.u32 	%r785, [%r111+6144];
	add.s32 	%r786, %r785, %r784;
	min.s32 	%r787, %r786, %r759;
	st.shared.u32 	[%r115], %r787;
	ld.shared.u32 	%r788, [%r109+8288];
	add.s32 	%r789, %r785, %r788;
	min.s32 	%r790, %r789, %r762;
	st.shared.u32 	[%r115+8192], %r790;
	ld.shared.u32 	%r791, [%r109+96];
	ld.shared.u32 	%r792, [%r111+6272];
	add.s32 	%r793, %r792, %r791;
	min.s32 	%r794, %r793, %r766;
	st.shared.u32 	[%r115+128], %r794;
	ld.shared.u32 	%r795, [%r109+8288];
	add.s32 	%r796, %r792, %r795;
	min.s32 	%r797, %r796, %r769;
	st.shared.u32 	[%r115+8320], %r797;
	ld.shared.u32 	%r798, [%r85+100];
	ld.shared.u32 	%r799, [%r92+6400];
	add.s32 	%r800, %r799, %r798;
	min.s32 	%r801, %r800, %r773;
	st.shared.u32 	[%r97], %r801;
	ld.shared.u32 	%r802, [%r85+8292];
	ld.shared.u32 	%r803, [%r92+6400];
	add.s32 	%r804, %r803, %r802;
	min.s32 	%r805, %r804, %r777;
	st.shared.u32 	[%r97+8192], %r805;
	ld.shared.u32 	%r806, [%r92+6528];
	add.s32 	%r807, %r806, %r798;
	min.s32 	%r808, %r807, %r780;
	st.shared.u32 	[%r97+128], %r808;
	ld.shared.u32 	%r809, [%r92+6528];
	add.s32 	%r810, %r809, %r802;
	min.s32 	%r811, %r810, %r783;
	st.shared.u32 	[%r97+8320], %r811;
	ld.shared.u32 	%r812, [%r109+100];
	ld.shared.u32 	%r813, [%r111+6400];
	add.s32 	%r814, %r813, %r812;
	min.s32 	%r815, %r814, %r787;
	st.shared.u32 	[%r115], %r815;
	ld.shared.u32 	%r816, [%r109+8292];
	add.s32 	%r817, %r813, %r816;
	min.s32 	%r818, %r817, %r790;
	st.shared.u32 	[%r115+8192], %r818;
	ld.shared.u32 	%r819, [%r109+100];
	ld.shared.u32 	%r820, [%r111+6528];
	add.s32 	%r821, %r820, %r819;
	min.s32 	%r822, %r821, %r794;
	st.shared.u32 	[%r115+128], %r822;
	ld.shared.u32 	%r823, [%r109+8292];
	add.s32 	%r824, %r820, %r823;
	min.s32 	%r825, %r824, %r797;
	st.shared.u32 	[%r115+8320], %r825;
	ld.shared.u32 	%r826, [%r85+104];
	ld.shared.u32 	%r827, [%r92+6656];
	add.s32 	%r828, %r827, %r826;
	min.s32 	%r829, %r828, %r801;
	st.shared.u32 	[%r97], %r829;
	ld.shared.u32 	%r830, [%r85+8296];
	ld.shared.u32 	%r831, [%r92+6656];
	add.s32 	%r832, %r831, %r830;
	min.s32 	%r833, %r832, %r805;
	st.shared.u32 	[%r97+8192], %r833;
	ld.shared.u32 	%r834, [%r92+6784];
	add.s32 	%r835, %r834, %r826;
	min.s32 	%r836, %r835, %r808;
	st.shared.u32 	[%r97+128], %r836;
	ld.shared.u32 	%r837, [%r92+6784];
	add.s32 	%r838, %r837, %r830;
	min.s32 	%r839, %r838, %r811;
	st.shared.u32 	[%r97+8320], %r839;
	ld.shared.u32 	%r840, [%r109+104];
	ld.shared.u32 	%r841, [%r111+6656];
	add.s32 	%r842, %r841, %r840;
	min.s32 	%r843, %r842, %r815;
	st.shared.u32 	[%r115], %r843;
	ld.shared.u32 	%r844, [%r109+8296];
	add.s32 	%r845, %r841, %r844;
	min.s32 	%r846, %r845, %r818;
	st.shared.u32 	[%r115+8192], %r846;
	ld.shared.u32 	%r847, [%r109+104];
	ld.shared.u32 	%r848, [%r111+6784];
	add.s32 	%r849, %r848, %r847;
	min.s32 	%r850, %r849, %r822;
	st.shared.u32 	[%r115+128], %r850;
	ld.shared.u32 	%r851, [%r109+8296];
	add.s32 	%r852, %r848, %r851;
	min.s32 	%r853, %r852, %r825;
	st.shared.u32 	[%r115+8320], %r853;
	ld.shared.u32 	%r854, [%r85+108];
	ld.shared.u32 	%r855, [%r92+6912];
	add.s32 	%r856, %r855, %r854;
	min.s32 	%r857, %r856, %r829;
	st.shared.u32 	[%r97], %r857;
	ld.shared.u32 	%r858, [%r85+8300];
	ld.shared.u32 	%r859, [%r92+6912];
	add.s32 	%r860, %r859, %r858;
	min.s32 	%r861, %r860, %r833;
	st.shared.u32 	[%r97+8192], %r861;
	ld.shared.u32 	%r862, [%r92+7040];
	add.s32 	%r863, %r862, %r854;
	min.s32 	%r864, %r863, %r836;
	st.shared.u32 	[%r97+128], %r864;
	ld.shared.u32 	%r865, [%r92+7040];
	add.s32 	%r866, %r865, %r858;
	min.s32 	%r867, %r866, %r839;
	st.shared.u32 	[%r97+8320], %r867;
	ld.shared.u32 	%r868, [%r109+108];
	ld.shared.u32 	%r869, [%r111+6912];
	add.s32 	%r870, %r869, %r868;
	min.s32 	%r871, %r870, %r843;
	st.shared.u32 	[%r115], %r871;
	ld.shared.u32 	%r872, [%r109+8300];
	add.s32 	%r873, %r869, %r872;
	min.s32 	%r874, %r873, %r846;
	st.shared.u32 	[%r115+8192], %r874;
	ld.shared.u32 	%r875, [%r109+108];
	ld.shared.u32 	%r876, [%r111+7040];
	add.s32 	%r877, %r876, %r875;
	min.s32 	%r878, %r877, %r850;
	st.shared.u32 	[%r115+128], %r878;
	ld.shared.u32 	%r879, [%r109+8300];
	add.s32 	%r880, %r876, %r879;
	min.s32 	%r881, %r880, %r853;
	st.shared.u32 	[%r115+8320], %r881;
	ld.shared.u32 	%r882, [%r85+112];
	ld.shared.u32 	%r883, [%r92+7168];
	add.s32 	%r884, %r883, %r882;
	min.s32 	%r885, %r884, %r857;
	st.shared.u32 	[%r97], %r885;
	ld.shared.u32 	%r886, [%r85+8304];
	ld.shared.u32 	%r887, [%r92+7168];
	add.s32 	%r888, %r887, %r886;
	min.s32 	%r889, %r888, %r861;
	st.shared.u32 	[%r97+8192], %r889;
	ld.shared.u32 	%r890, [%r92+7296];
	add.s32 	%r891, %r890, %r882;
	min.s32 	%r892, %r891, %r864;
	st.shared.u32 	[%r97+128], %r892;
	ld.shared.u32 	%r893, [%r92+7296];
	add.s32 	%r894, %r893, %r886;
	min.s32 	%r895, %r894, %r867;
	st.shared.u32 	[%r97+8320], %r895;
	ld.shared.u32 	%r896, [%r109+112];
	ld.shared.u32 	%r897, [%r111+7168];
	add.s32 	%r898, %r897, %r896;
	min.s32 	%r899, %r898, %r871;
	st.shared.u32 	[%r115], %r899;
	ld.shared.u32 	%r900, [%r109+8304];
	add.s32 	%r901, %r897, %r900;
	min.s32 	%r902, %r901, %r874;
	st.shared.u32 	[%r115+8192], %r902;
	ld.shared.u32 	%r903, [%r109+112];
	ld.shared.u32 	%r904, [%r111+7296];
	add.s32 	%r905, %r904, %r903;
	min.s32 	%r906, %r905, %r878;
	st.shared.u32 	[%r115+128], %r906;
	ld.shared.u32 	%r907, [%r109+8304];
	add.s32 	%r908, %r904, %r907;
	min.s32 	%r909, %r908, %r881;
	st.shared.u32 	[%r115+8320], %r909;
	ld.shared.u32 	%r910, [%r85+116];
	ld.shared.u32 	%r911, [%r92+7424];
	add.s32 	%r912, %r911, %r910;
	min.s32 	%r913, %r912, %r885;
	st.shared.u32 	[%r97], %r913;
	ld.shared.u32 	%r914, [%r85+8308];
	ld.shared.u32 	%r915, [%r92+7424];
	add.s32 	%r916, %r915, %r914;
	min.s32 	%r917, %r916, %r889;
	st.shared.u32 	[%r97+8192], %r917;
	ld.shared.u32 	%r918, [%r92+7552];
	add.s32 	%r919, %r918, %r910;
	min.s32 	%r920, %r919, %r892;
	st.shared.u32 	[%r97+128], %r920;
	ld.shared.u32 	%r921, [%r92+7552];
	add.s32 	%r922, %r921, %r914;
	min.s32 	%r923, %r922, %r895;
	st.shared.u32 	[%r97+8320], %r923;
	ld.shared.u32 	%r924, [%r109+116];
	ld.shared.u32 	%r925, [%r111+7424];
	add.s32 	%r926, %r925, %r924;
	min.s32 	%r927, %r926, %r899;
	st.shared.u32 	[%r115], %r927;
	ld.shared.u32 	%r928, [%r109+8308];
	add.s32 	%r929, %r925, %r928;
	min.s32 	%r930, %r929, %r902;
	st.shared.u32 	[%r115+8192], %r930;
	ld.shared.u32 	%r931, [%r109+116];
	ld.shared.u32 	%r932, [%r111+7552];
	add.s32 	%r933, %r932, %r931;
	min.s32 	%r934, %r933, %r906;
	st.shared.u32 	[%r115+128], %r934;
	ld.shared.u32 	%r935, [%r109+8308];
	add.s32 	%r936, %r932, %r935;
	min.s32 	%r937, %r936, %r909;
	st.shared.u32 	[%r115+8320], %r937;
	ld.shared.u32 	%r938, [%r85+120];
	ld.shared.u32 	%r939, [%r92+7680];
	add.s32 	%r940, %r939, %r938;
	min.s32 	%r941, %r940, %r913;
	st.shared.u32 	[%r97], %r941;
	ld.shared.u32 	%r942, [%r85+8312];
	ld.shared.u32 	%r943, [%r92+7680];
	add.s32 	%r944, %r943, %r942;
	min.s32 	%r945, %r944, %r917;
	st.shared.u32 	[%r97+8192], %r945;
	ld.shared.u32 	%r946, [%r92+7808];
	add.s32 	%r947, %r946, %r938;
	min.s32 	%r948, %r947, %r920;
	st.shared.u32 	[%r97+128], %r948;
	ld.shared.u32 	%r949, [%r92+7808];
	add.s32 	%r950, %r949, %r942;
	min.s32 	%r951, %r950, %r923;
	st.shared.u32 	[%r97+8320], %r951;
	ld.shared.u32 	%r952, [%r109+120];
	ld.shared.u32 	%r953, [%r111+7680];
	add.s32 	%r954, %r953, %r952;
	min.s32 	%r955, %r954, %r927;
	st.shared.u32 	[%r115], %r955;
	ld.shared.u32 	%r956, [%r109+8312];
	add.s32 	%r957, %r953, %r956;
	min.s32 	%r958, %r957, %r930;
	st.shared.u32 	[%r115+8192], %r958;
	ld.shared.u32 	%r959, [%r109+120];
	ld.shared.u32 	%r960, [%r111+7808];
	add.s32 	%r961, %r960, %r959;
	min.s32 	%r962, %r961, %r934;
	st.shared.u32 	[%r115+128], %r962;
	ld.shared.u32 	%r963, [%r109+8312];
	add.s32 	%r964, %r960, %r963;
	min.s32 	%r965, %r964, %r937;
	st.shared.u32 	[%r115+8320], %r965;
	ld.shared.u32 	%r966, [%r85+124];
	ld.shared.u32 	%r967, [%r92+7936];
	add.s32 	%r968, %r967, %r966;
	min.s32 	%r997, %r968, %r941;
	st.shared.u32 	[%r97], %r997;
	ld.shared.u32 	%r969, [%r85+8316];
	ld.shared.u32 	%r970, [%r92+7936];
	add.s32 	%r971, %r970, %r969;
	min.s32 	%r996, %r971, %r945;
	st.shared.u32 	[%r97+8192], %r996;
	ld.shared.u32 	%r972, [%r92+8064];
	add.s32 	%r973, %r972, %r966;
	min.s32 	%r995, %r973, %r948;
	st.shared.u32 	[%r97+128], %r995;
	ld.shared.u32 	%r974, [%r92+8064];
	add.s32 	%r975, %r974, %r969;
	min.s32 	%r994, %r975, %r951;
	st.shared.u32 	[%r97+8320], %r994;
	ld.shared.u32 	%r976, [%r109+124];
	ld.shared.u32 	%r977, [%r111+7936];
	add.s32 	%r978, %r977, %r976;
	min.s32 	%r993, %r978, %r955;
	st.shared.u32 	[%r115], %r993;
	ld.shared.u32 	%r979, [%r109+8316];
	add.s32 	%r980, %r977, %r979;
	min.s32 	%r992, %r980, %r958;
	st.shared.u32 	[%r115+8192], %r992;
	ld.shared.u32 	%r981, [%r109+124];
	ld.shared.u32 	%r982, [%r111+8064];
	add.s32 	%r983, %r982, %r981;
	min.s32 	%r991, %r983, %r962;
	st.shared.u32 	[%r115+128], %r991;
	ld.shared.u32 	%r984, [%r109+8316];
	add.s32 	%r985, %r982, %r984;
	min.s32 	%r990, %r985, %r965;
	st.shared.u32 	[%r115+8320], %r990;
	add.s32 	%r998, %r998, 32;
	setp.ne.s32 	%p1, %r998, 64;
	@%p1 bra 	$L__BB1_1;
	add.s32 	%r988, %r46, %r96;
	ld.shared.u32 	%r989, [%r988+128];
	st.global.u32 	[%rd1+128], %r989;
	st.global.u32 	[%rd1], %r993;
	st.global.u32 	[%rd2], %r992;
	st.global.u32 	[%rd1+128], %r991;
	st.global.u32 	[%rd2+128], %r990;
	st.global.u32 	[%rd3], %r997;
	st.global.u32 	[%rd4], %r996;
	st.global.u32 	[%rd3+128], %r995;
	st.global.u32 	[%rd4+128], %r994;
	ret;

}
	// .globl	_Z6phase3Piii
.visible .entry _Z6phase3Piii(
	.param .u64 .ptr .align 1 _Z6phase3Piii_param_0,
	.param .u32 _Z6phase3Piii_param_1,
	.param .u32 _Z6phase3Piii_param_2
)
{
	.reg .pred 	%p<2>;
	.reg .b32 	%r<468>;
	.reg .b64 	%rd<15>;
	// demoted variable
	.shared .align 4 .b8 _ZZ6phase3PiiiE5store[16384];
	// demoted variable
	.shared .align 4 .b8 _ZZ6phase3PiiiE8vertical[16384];
	// demoted variable
	.shared .align 4 .b8 _ZZ6phase3PiiiE9herizonal[16384];
	ld.param.u64 	%rd3, [_Z6phase3Piii_param_0];
	ld.param.u32 	%r23, [_Z6phase3Piii_param_1];
	ld.param.u32 	%r24, [_Z6phase3Piii_param_2];
	cvta.to.global.u64 	%rd4, %rd3;
	mov.u32 	%r25, %ctaid.x;
	mov.u32 	%r26, %ctaid.y;
	mov.u32 	%r27, %tid.x;
	mov.u32 	%r28, %tid.y;
	shl.b32 	%r29, %r25, 6;
	add.s32 	%r30, %r29, %r27;
	shl.b32 	%r31, %r26, 6;
	add.s32 	%r32, %r31, %r28;
	shl.b32 	%r33, %r23, 6;
	add.s32 	%r34, %r33, %r28;
	add.s32 	%r35, %r33, %r27;
	mul.lo.s32 	%r36, %r24, %r32;
	add.s32 	%r37, %r36, %r30;
	mul.wide.s32 	%rd5, %r37, 4;
	add.s64 	%rd1, %rd4, %rd5;
	ld.global.u32 	%r38, [%rd1];
	add.s32 	%r39, %r25, %r32;
	shl.b32 	%r40, %r39, 6;
	add.s32 	%r41, %r40, %r27;
	shl.b32 	%r42, %r41, 2;
	mov.u32 	%r43, _ZZ6phase3PiiiE5store;
	add.s32 	%r44, %r43, %r42;
	st.shared.u32 	[%r44], %r38;
	ld.global.u32 	%r45, [%rd1+128];
	st.shared.u32 	[%r44+128], %r45;
	shl.b32 	%r46, %r24, 5;
	add.s32 	%r47, %r36, %r46;
	add.s32 	%r48, %r47, %r30;
	mul.wide.s32 	%rd6, %r48, 4;
	add.s64 	%rd2, %rd4, %rd6;
	ld.global.u32 	%r49, [%rd2];
	st.shared.u32 	[%r44+8192], %r49;
	ld.global.u32 	%r50, [%rd2+128];
	st.shared.u32 	[%r44+8320], %r50;
	mad.lo.s32 	%r51, %r34, %r24, %r30;
	mul.wide.s32 	%rd7, %r51, 4;
	add.s64 	%rd8, %rd4, %rd7;
	ld.global.u32 	%r52, [%rd8];
	add.s32 	%r53, %r25, %r34;
	shl.b32 	%r54, %r53, 6;
	add.s32 	%r55, %r54, %r27;
	shl.b32 	%r56, %r55, 2;
	mov.u32 	%r57, _ZZ6phase3PiiiE9herizonal;
	add.s32 	%r58, %r57, %r56;
	st.shared.u32 	[%r58], %r52;
	ld.global.u32 	%r59, [%rd8+128];
	st.shared.u32 	[%r58+128], %r59;
	add.s32 	%r60, %r51, %r46;
	mul.wide.s32 	%rd9, %r60, 4;
	add.s64 	%rd10, %rd4, %rd9;
	ld.global.u32 	%r61, [%rd10];
	st.shared.u32 	[%r58+8192], %r61;
	ld.global.u32 	%r62, [%rd10+128];
	st.shared.u32 	[%r58+8320], %r62;
	add.s32 	%r63, %r36, %r35;
	mul.wide.s32 	%rd11, %r63, 4;
	add.s64 	%rd12, %rd4, %rd11;
	ld.global.u32 	%r64, [%rd12];
	shl.b32 	%r65, %r32, 6;
	add.s32 	%r66, %r35, %r65;
	shl.b32 	%r67, %r66, 2;
	mov.u32 	%r68, _ZZ6phase3PiiiE8vertical;
	add.s32 	%r69, %r68, %r67;
	st.shared.u32 	[%r69], %r64;
	ld.global.u32 	%r70, [%rd12+128];
	st.shared.u32 	[%r69+128], %r70;
	add.s32 	%r71, %r47, %r35;
	mul.wide.s32 	%rd13, %r71, 4;
	add.s64 	%rd14, %rd4, %rd13;
	ld.global.u32 	%r72, [%rd14];
	st.shared.u32 	[%r69+8192], %r72;
	ld.global.u32 	%r73, [%rd14+128];
	st.shared.u32 	[%r69+8320], %r73;
	bar.sync 	0;
	shl.b32 	%r74, %r28, 6;
	add.s32 	%r75, %r74, %r27;
	shl.b32 	%r76, %r75, 2;
	add.s32 	%r1, %r43, %r76;
	ld.shared.u32 	%r467, [%r1];
	ld.shared.u32 	%r466, [%r1+8192];
	ld.shared.u32 	%r465, [%r1+128];
	ld.shared.u32 	%r464, [%r1+8320];
	shl.b32 	%r77, %r28, 8;
	add.s32 	%r78, %r77, %r57;
	add.s32 	%r462, %r78, 8192;
	shl.b32 	%r79, %r27, 2;
	add.s32 	%r80, %r79, %r68;
	add.s32 	%r461, %r80, 4096;
	mov.b32 	%r463, 8192;
$L__BB2_1:
	.pragma "nounroll";
	ld.shared.u32 	%r81, [%r462+-8192];
	ld.shared.u32 	%r82, [%r461+-4096];
	add.s32 	%r83, %r82, %r81;
	min.s32 	%r84, %r83, %r467;
	st.shared.u32 	[%r1], %r84;
	ld.shared.u32 	%r85, [%r462];
	add.s32 	%r86, %r82, %r85;
	min.s32 	%r87, %r86, %r466;
	st.shared.u32 	[%r1+8192], %r87;
	ld.shared.u32 	%r88, [%r461+-3968];
	add.s32 	%r89, %r88, %r81;
	min.s32 	%r90, %r89, %r465;
	st.shared.u32 	[%r1+128], %r90;
	add.s32 	%r91, %r88, %r85;
	min.s32 	%r92, %r91, %r464;
	st.shared.u32 	[%r1+8320], %r92;
	ld.shared.u32 	%r93, [%r462+-8188];
	ld.shared.u32 	%r94, [%r461+-3840];
	add.s32 	%r95, %r94, %r93;
	min.s32 	%r96, %r95, %r84;
	st.shared.u32 	[%r1], %r96;
	ld.shared.u32 	%r97, [%r462+4];
	add.s32 	%r98, %r94, %r97;
	min.s32 	%r99, %r98, %r87;
	st.shared.u32 	[%r1+8192], %r99;
	ld.shared.u32 	%r100, [%r461+-3712];
	add.s32 	%r101, %r100, %r93;
	min.s32 	%r102, %r101, %r90;
	st.shared.u32 	[%r1+128], %r102;
	add.s32 	%r103, %r100, %r97;
	min.s32 	%r104, %r103, %r92;
	st.shared.u32 	[%r1+8320], %r104;
	ld.shared.u32 	%r105, [%r462+-8184];
	ld.shared.u32 	%r106, [%r461+-3584];
	add.s32 	%r107, %r106, %r105;
	min.s32 	%r108, %r107, %r96;
	st.shared.u32 	[%r1], %r108;
	ld.shared.u32 	%r109, [%r462+8];
	add.s32 	%r110, %r106, %r109;
	min.s32 	%r111, %r110, %r99;
	st.shared.u32 	[%r1+8192], %r111;
	ld.shared.u32 	%r112, [%r461+-3456];
	add.s32 	%r113, %r112, %r105;
	min.s32 	%r114, %r113, %r102;
	st.shared.u32 	[%r1+128], %r114;
	add.s32 	%r115, %r112, %r109;
	min.s32 	%r116, %r115, %r104;
	st.shared.u32 	[%r1+8320], %r116;
	ld.shared.u32 	%r117, [%r462+-8180];
	ld.shared.u32 	%r118, [%r461+-3328];
	add.s32 	%r119, %r118, %r117;
	min.s32 	%r120, %r119, %r108;
	st.shared.u32 	[%r1], %r120;
	ld.shared.u32 	%r121, [%r462+12];
	add.s32 	%r122, %r118, %r121;
	min.s32 	%r123, %r122, %r111;
	st.shared.u32 	[%r1+8192], %r123;
	ld.shared.u32 	%r124, [%r461+-3200];
	add.s32 	%r125, %r124, %r117;
	min.s32 	%r126, %r125, %r114;
	st.shared.u32 	[%r1+128], %r126;
	add.s32 	%r127, %r124, %r121;
	min.s32 	%r128, %r127, %r116;
	st.shared.u32 	[%r1+8320], %r128;
	ld.shared.u32 	%r129, [%r462+-8176];
	ld.shared.u32 	%r130, [%r461+-3072];
	add.s32 	%r131, %r130, %r129;
	min.s32 	%r132, %r131, %r120;
	st.shared.u32 	[%r1], %r132;
	ld.shared.u32 	%r133, [%r462+16];
	add.s32 	%r134, %r130, %r133;
	min.s32 	%r135, %r134, %r123;
	st.shared.u32 	[%r1+8192], %r135;
	ld.shared.u32 	%r136, [%r461+-2944];
	add.s32 	%r137, %r136, %r129;
	min.s32 	%r138, %r137, %r126;
	st.shared.u32 	[%r1+128], %r138;
	add.s32 	%r139, %r136, %r133;
	min.s32 	%r140, %r139, %r128;
	st.shared.u32 	[%r1+8320], %r140;
	ld.shared.u32 	%r141, [%r462+-8172];
	ld.shared.u32 	%r142, [%r461+-2816];
	add.s32 	%r143, %r142, %r141;
	min.s32 	%r144, %r143, %r132;
	st.shared.u32 	[%r1], %r144;
	ld.shared.u32 	%r145, [%r462+20];
	add.s32 	%r146, %r142, %r145;
	min.s32 	%r147, %r146, %r135;
	st.shared.u32 	[%r1+8192], %r147;
	ld.shared.u32 	%r148, [%r461+-2688];
	add.s32 	%r149, %r148, %r141;
	min.s32 	%r150, %r149, %r138;
	st.shared.u32 	[%r1+128], %r150;
	add.s32 	%r151, %r148, %r145;
	min.s32 	%r152, %r151, %r140;
	st.shared.u32 	[%r1+8320], %r152;
	ld.shared.u32 	%r153, [%r462+-8168];
	ld.shared.u32 	%r154, [%r461+-2560];
	add.s32 	%r155, %r154, %r153;
	min.s32 	%r156, %r155, %r144;
	st.shared.u32 	[%r1], %r156;
	ld.shared.u32 	%r157, [%r462+24];
	add.s32 	%r158, %r154, %r157;
	min.s32 	%r159, %r158, %r147;
	st.shared.u32 	[%r1+8192], %r159;
	ld.shared.u32 	%r160, [%r461+-2432];
	add.s32 	%r161, %r160, %r153;
	min.s32 	%r162, %r161, %r150;
	st.shared.u32 	[%r1+128], %r162;
	add.s32 	%r163, %r160, %r157;
	min.s32 	%r164, %r163, %r152;
	st.shared.u32 	[%r1+8320], %r164;
	ld.shared.u32 	%r165, [%r462+-8164];
	ld.shared.u32 	%r166, [%r461+-2304];
	add.s32 	%r167, %r166, %r165;
	min.s32 	%r168, %r167, %r156;
	st.shared.u32 	[%r1], %r168;
	ld.shared.u32 	%r169, [%r462+28];
	add.s32 	%r170, %r166, %r169;
	min.s32 	%r171, %r170, %r159;
	st.shared.u32 	[%r1+8192], %r171;
	ld.shared.u32 	%r172, [%r461+-2176];
	add.s32 	%r173, %r172, %r165;
	min.s32 	%r174, %r173, %r162;
	st.shared.u32 	[%r1+128], %r174;
	add.s32 	%r175, %r172, %r169;
	min.s32 	%r176, %r175, %r164;
	st.shared.u32 	[%r1+8320], %r176;
	ld.shared.u32 	%r177, [%r462+-8160];
	ld.shared.u32 	%r178, [%r461+-2048];
	add.s32 	%r179, %r178, %r177;
	min.s32 	%r180, %r179, %r168;
	st.shared.u32 	[%r1], %r180;
	ld.shared.u32 	%r181, [%r462+32];
	add.s32 	%r182, %r178, %r181;
	min.s32 	%r183, %r182, %r171;
	st.shared.u32 	[%r1+8192], %r183;
	ld.shared.u32 	%r184, [%r461+-1920];
	add.s32 	%r185, %r184, %r177;
	min.s32 	%r186, %r185, %r174;
	st.shared.u32 	[%r1+128], %r186;
	add.s32 	%r187, %r184, %r181;
	min.s32 	%r188, %r187, %r176;
	st.shared.u32 	[%r1+8320], %r188;
	ld.shared.u32 	%r189, [%r462+-8156];
	ld.shared.u32 	%r190, [%r461+-1792];
	add.s32 	%r191, %r190, %r189;
	min.s32 	%r192, %r191, %r180;
	st.shared.u32 	[%r1], %r192;
	ld.shared.u32 	%r193, [%r462+36];
	add.s32 	%r194, %r190, %r193;
	min.s32 	%r195, %r194, %r183;
	st.shared.u32 	[%r1+8192], %r195;
	ld.shared.u32 	%r196, [%r461+-1664];
	add.s32 	%r197, %r196, %r189;
	min.s32 	%r198, %r197, %r186;
	st.shared.u32 	[%r1+128], %r198;
	add.s32 	%r199, %r196, %r193;
	min.s32 	%r200, %r199, %r188;
	st.shared.u32 	[%r1+8320], %r200;
	ld.shared.u32 	%r201, [%r462+-8152];
	ld.shared.u32 	%r202, [%r461+-1536];
	add.s32 	%r203, %r202, %r201;
	min.s32 	%r204, %r203, %r192;
	st.shared.u32 	[%r1], %r204;
	ld.shared.u32 	%r205, [%r462+40];
	add.s32 	%r206, %r202, %r205;
	min.s32 	%r207, %r206, %r195;
	st.shared.u32 	[%r1+8192], %r207;
	ld.shared.u32 	%r208, [%r461+-1408];
	add.s32 	%r209, %r208, %r201;
	min.s32 	%r210, %r209, %r198;
	st.shared.u32 	[%r1+128], %r210;
	add.s32 	%r211, %r208, %r205;
	min.s32 	%r212, %r211, %r200;
	st.shared.u32 	[%r1+8320], %r212;
	ld.shared.u32 	%r213, [%r462+-8148];
	ld.shared.u32 	%r214, [%r461+-1280];
	add.s32 	%r215, %r214, %r213;
	min.s32 	%r216, %r215, %r204;
	st.shared.u32 	[%r1], %r216;
	ld.shared.u32 	%r217, [%r462+44];
	add.s32 	%r218, %r214, %r217;
	min.s32 	%r219, %r218, %r207;
	st.shared.u32 	[%r1+8192], %r219;
	ld.shared.u32 	%r220, [%r461+-1152];
	add.s32 	%r221, %r220, %r213;
	min.s32 	%r222, %r221, %r210;
	st.shared.u32 	[%r1+128], %r222;
	add.s32 	%r223, %r220, %r217;
	min.s32 	%r224, %r223, %r212;
	st.shared.u32 	[%r1+8320], %r224;
	ld.shared.u32 	%r225, [%r462+-8144];
	ld.shared.u32 	%r226, [%r461+-1024];
	add.s32 	%r227, %r226, %r225;
	min.s32 	%r228, %r227, %r216;
	st.shared.u32 	[%r1], %r228;
	ld.shared.u32 	%r229, [%r462+48];
	add.s32 	%r230, %r226, %r229;
	min.s32 	%r231, %r230, %r219;
	st.shared.u32 	[%r1+8192], %r231;
	ld.shared.u32 	%r232, [%r461+-896];
	add.s32 	%r233, %r232, %r225;
	min.s32 	%r234, %r233, %r222;
	st.shared.u32 	[%r1+128], %r234;
	add.s32 	%r235, %r232, %r229;
	min.s32 	%r236, %r235, %r224;
	st.shared.u32 	[%r1+8320], %r236;
	ld.shared.u32 	%r237, [%r462+-8140];
	ld.shared.u32 	%r238, [%r461+-768];
	add.s32 	%r239, %r238, %r237;
	min.s32 	%r240, %r239, %r228;
	st.shared.u32 	[%r1], %r240;
	ld.shared.u32 	%r241, [%r462+52];
	add.s32 	%r242, %r238, %r241;
	min.s32 	%r243, %r242, %r231;
	st.shared.u32 	[%r1+8192], %r243;
	ld.shared.u32 	%r244, [%r461+-640];
	add.s32 	%r245, %r244, %r237;
	min.s32 	%r246, %r245, %r234;
	st.shared.u32 	[%r1+128], %r246;
	add.s32 	%r247, %r244, %r241;
	min.s32 	%r248, %r247, %r236;
	st.shared.u32 	[%r1+8320], %r248;
	ld.shared.u32 	%r249, [%r462+-8136];
	ld.shared.u32 	%r250, [%r461+-512];
	add.s32 	%r251, %r250, %r249;
	min.s32 	%r252, %r251, %r240;
	st.shared.u32 	[%r1], %r252;
	ld.shared.u32 	%r253, [%r462+56];
	add.s32 	%r254, %r250, %r253;
	min.s32 	%r255, %r254, %r243;
	st.shared.u32 	[%r1+8192], %r255;
	ld.shared.u32 	%r256, [%r461+-384];
	add.s32 	%r257, %r256, %r249;
	min.s32 	%r258, %r257, %r246;
	st.shared.u32 	[%r1+128], %r258;
	add.s32 	%r259, %r256, %r253;
	min.s32 	%r260, %r259, %r248;
	st.shared.u32 	[%r1+8320], %r260;
	ld.shared.u32 	%r261, [%r462+-8132];
	ld.shared.u32 	%r262, [%r461+-256];
	add.s32 	%r263, %r262, %r261;
	min.s32 	%r264, %r263, %r252;
	st.shared.u32 	[%r1], %r264;
	ld.shared.u32 	%r265, [%r462+60];
	add.s32 	%r266, %r262, %r265;
	min.s32 	%r267, %r266, %r255;
	st.shared.u32 	[%r1+8192], %r267;
	ld.shared.u32 	%r268, [%r461+-128];
	add.s32 	%r269, %r268, %r261;
	min.s32 	%r270, %r269, %r258;
	st.shared.u32 	[%r1+128], %r270;
	add.s32 	%r271, %r268, %r265;
	min.s32 	%r272, %r271, %r260;
	st.shared.u32 	[%r1+8320], %r272;
	ld.shared.u32 	%r273, [%r462+-8128];
	ld.shared.u32 	%r274, [%r461];
	add.s32 	%r275, %r274, %r273;
	min.s32 	%r276, %r275, %r264;
	st.shared.u32 	[%r1], %r276;
	ld.shared.u32 	%r277, [%r462+64];
	add.s32 	%r278, %r274, %r277;
	min.s32 	%r279, %r278, %r267;
	st.shared.u32 	[%r1+8192], %r279;
	ld.shared.u32 	%r280, [%r461+128];
	add.s32 	%r281, %r280, %r273;
	min.s32 	%r282, %r281, %r270;
	st.shared.u32 	[%r1+128], %r282;
	add.s32 	%r283, %r280, %r277;
	min.s32 	%r284, %r283, %r272;
	st.shared.u32 	[%r1+8320], %r284;
	ld.shared.u32 	%r285, [%r462+-8124];
	ld.shared.u32 	%r286, [%r461+256];
	add.s32 	%r287, %r286, %r285;
	min.s32 	%r288, %r287, %r276;
	st.shared.u32 	[%r1], %r288;
	ld.shared.u32 	%r289, [%r462+68];
	add.s32 	%r290, %r286, %r289;
	min.s32 	%r291, %r290, %r279;
	st.shared.u32 	[%r1+8192], %r291;
	ld.shared.u32 	%r292, [%r461+384];
	add.s32 	%r293, %r292, %r285;
	min.s32 	%r294, %r293, %r282;
	st.shared.u32 	[%r1+128], %r294;
	add.s32 	%r295, %r292, %r289;
	min.s32 	%r296, %r295, %r284;
	st.shared.u32 	[%r1+8320], %r296;
	ld.shared.u32 	%r297, [%r462+-8120];
	ld.shared.u32 	%r298, [%r461+512];
	add.s32 	%r299, %r298, %r297;
	min.s32 	%r300, %r299, %r288;
	st.shared.u32 	[%r1], %r300;
	ld.shared.u32 	%r301, [%r462+72];
	add.s32 	%r302, %r298, %r301;
	min.s32 	%r303, %r302, %r291;
	st.shared.u32 	[%r1+8192], %r303;
	ld.shared.u32 	%r304, [%r461+640];
	add.s32 	%r305, %r304, %r297;
	min.s32 	%r306, %r305, %r294;
	st.shared.u32 	[%r1+128], %r306;
	add.s32 	%r307, %r304, %r301;
	min.s32 	%r308, %r307, %r296;
	st.shared.u32 	[%r1+8320], %r308;
	ld.shared.u32 	%r309, [%r462+-8116];
	ld.shared.u32 	%r310, [%r461+768];
	add.s32 	%r311, %r310, %r309;
	min.s32 	%r312, %r311, %r300;
	st.shared.u32 	[%r1], %r312;
	ld.shared.u32 	%r313, [%r462+76];
	add.s32 	%r314, %r310, %r313;
	min.s32 	%r315, %r314, %r303;
	st.shared.u32 	[%r1+8192], %r315;
	ld.shared.u32 	%r316, [%r461+896];
	add.s32 	%r317, %r316, %r309;
	min.s32 	%r318, %r317, %r306;
	st.shared.u32 	[%r1+128], %r318;
	add.s32 	%r319, %r316, %r313;
	min.s32 	%r320, %r319, %r308;
	st.shared.u32 	[%r1+8320], %r320;
	ld.shared.u32 	%r321, [%r462+-8112];
	ld.shared.u32 	%r322, [%r461+1024];
	add.s32 	%r323, %r322, %r321;
	min.s32 	%r324, %r323, %r312;
	st.shared.u32 	[%r1], %r324;
	ld.shared.u32 	%r325, [%r462+80];
	add.s32 	%r326, %r322, %r325;
	min.s32 	%r327, %r326, %r315;
	st.shared.u32 	[%r1+8192], %r327;
	ld.shared.u32 	%r328, [%r461+1152];
	add.s32 	%r329, %r328, %r321;
	min.s32 	%r330, %r329, %r318;
	st.shared.u32 	[%r1+128], %r330;
	add.s32 	%r331, %r328, %r325;
	min.s32 	%r332, %r331, %r320;
	st.shared.u32 	[%r1+8320], %r332;
	ld.shared.u32 	%r333, [%r462+-8108];
	ld.shared.u32 	%r334, [%r461+1280];
	add.s32 	%r335, %r334, %r333;
	min.s32 	%r336, %r335, %r324;
	st.shared.u32 	[%r1], %r336;
	ld.shared.u32 	%r337, [%r462+84];
	add.s32 	%r338, %r334, %r337;
	min.s32 	%r339, %r338, %r327;
	st.shared.u32 	[%r1+8192], %r339;
	ld.shared.u32 	%r340, [%r461+1408];
	add.s32 	%r341, %r340, %r333;
	min.s32 	%r342, %r341, %r330;
	st.shared.u32 	[%r1+128], %r342;
	add.s32 	%r343, %r340, %r337;
	min.s32 	%r344, %r343, %r332;
	st.shared.u32 	[%r1+8320], %r344;
	ld.shared.u32 	%r345, [%r462+-8104];
	ld.shared.u32 	%r346, [%r461+1536];
	add.s32 	%r347, %r346, %r345;
	min.s32 	%r348, %r347, %r336;
	st.shared.u32 	[%r1], %r348;
	ld.shared.u32 	%r349, [%r462+88];
	add.s32 	%r350, %r346, %r349;
	min.s32 	%r351, %r350, %r339;
	st.shared.u32 	[%r1+8192], %r351;
	ld.shared.u32 	%r352, [%r461+1664];
	add.s32 	%r353, %r352, %r345;
	min.s32 	%r354, %r353, %r342;
	st.shared.u32 	[%r1+128], %r354;
	add.s32 	%r355, %r352, %r349;
	min.s32 	%r356, %r355, %r344;
	st.shared.u32 	[%r1+8320], %r356;
	ld.shared.u32 	%r357, [%r462+-8100];
	ld.shared.u32 	%r358, [%r461+1792];
	add.s32 	%r359, %r358, %r357;
	min.s32 	%r360, %r359, %r348;
	st.shared.u32 	[%r1], %r360;
	ld.shared.u32 	%r361, [%r462+92];
	add.s32 	%r362, %r358, %r361;
	min.s32 	%r363, %r362, %r351;
	st.shared.u32 	[%r1+8192], %r363;
	ld.shared.u32 	%r364, [%r461+1920];
	add.s32 	%r365, %r364, %r357;
	min.s32 	%r366, %r365, %r354;
	st.shared.u32 	[%r1+128], %r366;
	add.s32 	%r367, %r364, %r361;
	min.s32 	%r368, %r367, %r356;
	st.shared.u32 	[%r1+8320], %r368;
	ld.shared.u32 	%r369, [%r462+-8096];
	ld.shared.u32 	%r370, [%r461+2048];
	add.s32 	%r371, %r370, %r369;
	min.s32 	%r372, %r371, %r360;
	st.shared.u32 	[%r1], %r372;
	ld.shared.u32 	%r373, [%r462+96];
	add.s32 	%r374, %r370, %r373;
	min.s32 	%r375, %r374, %r363;
	st.shared.u32 	[%r1+8192], %r375;
	ld.shared.u32 	%r376, [%r461+2176];
	add.s32 	%r377, %r376, %r369;
	min.s32 	%r378, %r377, %r366;
	st.shared.u32 	[%r1+128], %r378;
	add.s32 	%r379, %r376, %r373;
	min.s32 	%r380, %r379, %r368;
	st.shared.u32 	[%r1+8320], %r380;
	ld.shared.u32 	%r381, [%r462+-8092];
	ld.shared.u32 	%r382, [%r461+2304];
	add.s32 	%r383, %r382, %r381;
	min.s32 	%r384, %r383, %r372;
	st.shared.u32 	[%r1], %r384;
	ld.shared.u32 	%r385, [%r462+100];
	add.s32 	%r386, %r382, %r385;
	min.s32 	%r387, %r386, %r375;
	st.shared.u32 	[%r1+8192], %r387;
	ld.shared.u32 	%r388, [%r461+2432];
	add.s32 	%r389, %r388, %r381;
	min.s32 	%r390, %r389, %r378;
	st.shared.u32 	[%r1+128], %r390;
	add.s32 	%r391, %r388, %r385;
	min.s32 	%r392, %r391, %r380;
	st.shared.u32 	[%r1+8320], %r392;
	ld.shared.u32 	%r393, [%r462+-8088];
	ld.shared.u32 	%r394, [%r461+2560];
	add.s32 	%r395, %r394, %r393;
	min.s32 	%r396, %r395, %r384;
	st.shared.u32 	[%r1], %r396;
	ld.shared.u32 	%r397, [%r462+104];
	add.s32 	%r398, %r394, %r397;
	min.s32 	%r399, %r398, %r387;
	st.shared.u32 	[%r1+8192], %r399;
	ld.shared.u32 	%r400, [%r461+2688];
	add.s32 	%r401, %r400, %r393;
	min.s32 	%r402, %r401, %r390;
	st.shared.u32 	[%r1+128], %r402;
	add.s32 	%r403, %r400, %r397;
	min.s32 	%r404, %r403, %r392;
	st.shared.u32 	[%r1+8320], %r404;
	ld.shared.u32 	%r405, [%r462+-8084];
	ld.shared.u32 	%r406, [%r461+2816];
	add.s32 	%r407, %r406, %r405;
	min.s32 	%r408, %r407, %r396;
	st.shared.u32 	[%r1], %r408;
	ld.shared.u32 	%r409, [%r462+108];
	add.s32 	%r410, %r406, %r409;
	min.s32 	%r411, %r410, %r399;
	st.shared.u32 	[%r1+8192], %r411;
	ld.shared.u32 	%r412, [%r461+2944];
	add.s32 	%r413, %r412, %r405;
	min.s32 	%r414, %r413, %r402;
	st.shared.u32 	[%r1+128], %r414;
	add.s32 	%r415, %r412, %r409;
	min.s32 	%r416, %r415, %r404;
	st.shared.u32 	[%r1+8320], %r416;
	ld.shared.u32 	%r417, [%r462+-8080];
	ld.shared.u32 	%r418, [%r461+3072];
	add.s32 	%r419, %r418, %r417;
	min.s32 	%r420, %r419, %r408;
	st.shared.u32 	[%r1], %r420;
	ld.shared.u32 	%r421, [%r462+112];
	add.s32 	%r422, %r418, %r421;
	min.s32 	%r423, %r422, %r411;
	st.shared.u32 	[%r1+8192], %r423;
	ld.shared.u32 	%r424, [%r461+3200];
	add.s32 	%r425, %r424, %r417;
	min.s32 	%r426, %r425, %r414;
	st.shared.u32 	[%r1+128], %r426;
	add.s32 	%r427, %r424, %r421;
	min.s32 	%r428, %r427, %r416;
	st.shared.u32 	[%r1+8320], %r428;
	ld.shared.u32 	%r429, [%r462+-8076];
	ld.shared.u32 	%r430, [%r461+3328];
	add.s32 	%r431, %r430, %r429;
	min.s32 	%r432, %r431, %r420;
	st.shared.u32 	[%r1], %r432;
	ld.shared.u32 	%r433, [%r462+116];
	add.s32 	%r434, %r430, %r433;
	min.s32 	%r435, %r434, %r423;
	st.shared.u32 	[%r1+8192], %r435;
	ld.shared.u32 	%r436, [%r461+3456];
	add.s32 	%r437, %r436, %r429;
	min.s32 	%r438, %r437, %r426;
	st.shared.u32 	[%r1+128], %r438;
	add.s32 	%r439, %r436, %r433;
	min.s32 	%r440, %r439, %r428;
	st.shared.u32 	[%r1+8320], %r440;
	ld.shared.u32 	%r441, [%r462+-8072];
	ld.shared.u32 	%r442, [%r461+3584];
	add.s32 	%r443, %r442, %r441;
	min.s32 	%r444, %r443, %r432;
	st.shared.u32 	[%r1], %r444;
	ld.shared.u32 	%r445, [%r462+120];
	add.s32 	%r446, %r442, %r445;
	min.s32 	%r447, %r446, %r435;
	st.shared.u32 	[%r1+8192], %r447;
	ld.shared.u32 	%r448, [%r461+3712];
	add.s32 	%r449, %r448, %r441;
	min.s32 	%r450, %r449, %r438;
	st.shared.u32 	[%r1+128], %r450;
	add.s32 	%r451, %r448, %r445;
	min.s32 	%r452, %r451, %r440;
	st.shared.u32 	[%r1+8320], %r452;
	ld.shared.u32 	%r453, [%r462+-8068];
	ld.shared.u32 	%r454, [%r461+3840];
	add.s32 	%r455, %r454, %r453;
	min.s32 	%r467, %r455, %r444;
	st.shared.u32 	[%r1], %r467;
	ld.shared.u32 	%r456, [%r462+124];
	add.s32 	%r457, %r454, %r456;
	min.s32 	%r466, %r457, %r447;
	st.shared.u32 	[%r1+8192], %r466;
	ld.shared.u32 	%r458, [%r461+3968];
	add.s32 	%r459, %r458, %r453;
	min.s32 	%r465, %r459, %r450;
	st.shared.u32 	[%r1+128], %r465;
	add.s32 	%r460, %r458, %r456;
	min.s32 	%r464, %r460, %r452;
	st.shared.u32 	[%r1+8320], %r464;
	add.s32 	%r463, %r463, 128;
	add.s32 	%r462, %r462, 128;
	add.s32 	%r461, %r461, 8192;
	setp.ne.s32 	%p1, %r463, 8448;
	@%p1 bra 	$L__BB2_1;
	st.global.u32 	[%rd1], %r467;
	st.global.u32 	[%rd2], %r466;
	st.global.u32 	[%rd1+128], %r465;
	st.global.u32 	[%rd2+128], %r464;
	ret;

}


// ===== COMPILED SASS (sm_100) =====

	.target	sm_100

	.elftype	@"ET_EXEC"


//--------------------- .note.nv.tkinfo           --------------------------
	.section	.note.nv.tkinfo,"",@"SHT_NOTE"
	.sectionflags	@"SHF_NOTE_NV_TKINFO"
	.tkinfo
        /*0018*/ 	.word	0x00000002
        /*0030*/ 	.string	""
        /*0030*/ 	.string	"ptxas"
        /*0030*/ 	.string	"Cuda compilation tools, release 13.0, V13.0.88"
        /*0030*/ 	.string	"Build cuda_13.0.r13.0/compiler.36424714_0"
        /*0030*/ 	.string	"-arch sm_100 -m 64 "



//--------------------- .note.nv.cuinfo           --------------------------
	.section	.note.nv.cuinfo,"",@"SHT_NOTE"
	.sectionflags	@"SHF_NOTE_NV_CUINFO"
        /*0018*/ 	.short	0x0002
        /*001a*/ 	.short	0x0064
        /*001c*/ 	.short	0x0082
	.zero		2


//--------------------- .nv.info                  --------------------------
	.section	.nv.info,"",@"SHT_CUDA_INFO"
	.align	4


	//----- nvinfo : EIATTR_REGCOUNT
	.align		4
        /*0000*/ 	.byte	0x04, 0x2f
        /*0002*/ 	.short	(.L_1 - .L_0)
	.align		4
.L_0:
        /*0004*/ 	.word	index@(_Z6phase1Piii)
        /*0008*/ 	.word	0x00000013


	//----- nvinfo : EIATTR_FRAME_SIZE
	.align		4
.L_1:
        /*000c*/ 	.byte	0x04, 0x11
        /*000e*/ 	.short	(.L_3 - .L_2)
	.align		4
.L_2:
        /*0010*/ 	.word	index@(_Z6phase1Piii)
        /*0014*/ 	.word	0x00000000


	//----- nvinfo : EIATTR_REGCOUNT
	.align		4
.L_3:
        /*0018*/ 	.byte	0x04, 0x2f
        /*001a*/ 	.short	(.L_5 - .L_4)
	.align		4
.L_4:
        /*001c*/ 	.word	index@(_Z6phase2Piii)
        /*0020*/ 	.word	0x00000020


	//----- nvinfo : EIATTR_FRAME_SIZE
	.align		4
.L_5:
        /*0024*/ 	.byte	0x04, 0x11
        /*0026*/ 	.short	(.L_7 - .L_6)
	.align		4
.L_6:
        /*0028*/ 	.word	index@(_Z6phase2Piii)
        /*002c*/ 	.word	0x00000000


	//----- nvinfo : EIATTR_REGCOUNT
	.align		4
.L_7:
        /*0030*/ 	.byte	0x04, 0x2f
        /*0032*/ 	.short	(.L_9 - .L_8)
	.align		4
.L_8:
        /*0034*/ 	.word	index@(_Z6phase3Piii)
        /*0038*/ 	.word	0x00000020


	//----- nvinfo : EIATTR_FRAME_SIZE
	.align		4
.L_9:
        /*003c*/ 	.byte	0x04, 0x11
        /*003e*/ 	.short	(.L_11 - .L_10)
	.align		4
.L_10:
        /*0040*/ 	.word	index@(_Z6phase3Piii)
        /*0044*/ 	.word	0x00000000


	//----- nvinfo : EIATTR_MIN_STACK_SIZE
	.align		4
.L_11:
        /*0048*/ 	.byte	0x04, 0x12
        /*004a*/ 	.short	(.L_13 - .L_12)
	.align		4
.L_12:
        /*004c*/ 	.word	index@(_Z6phase3Piii)
        /*0050*/ 	.word	0x00000000


	//----- nvinfo : EIATTR_MIN_STACK_SIZE
	.align		4
.L_13:
        /*0054*/ 	.byte	0x04, 0x12
        /*0056*/ 	.short	(.L_15 - .L_14)
	.align		4
.L_14:
        /*0058*/ 	.word	index@(_Z6phase2Piii)
        /*005c*/ 	.word	0x00000000


	//----- nvinfo : EIATTR_MIN_STACK_SIZE
	.align		4
.L_15:
        /*0060*/ 	.byte	0x04, 0x12
        /*0062*/ 	.short	(.L_17 - .L_16)
	.align		4
.L_16:
        /*0064*/ 	.word	index@(_Z6phase1Piii)
        /*0068*/ 	.word	0x00000000
.L_17:


//--------------------- .nv.compat                --------------------------
	.section	.nv.compat,"",@"SHT_CUDA_COMPAT_INFO"
	.align	4
        /*0000*/ 	.byte	0x02, 0x09, 0x00, 0x00, 0x02, 0x02, 0x01, 0x00, 0x02, 0x05, 0x05, 0x00, 0x03, 0x07, 0x01, 0x01
        /*0010*/ 	.byte	0x02, 0x03, 0x00, 0x00, 0x02, 0x06, 0x01, 0x00, 0x04, 0x0b, 0x08, 0x00, 0x09, 0x00, 0x00, 0x00
        /*0020*/ 	.byte	0x00, 0x00, 0x00, 0x00


//--------------------- .nv.info._Z6phase3Piii    --------------------------
	.section	.nv.info._Z6phase3Piii,"",@"SHT_CUDA_INFO"
	.sectionflags	@""
	.align	4


	//----- nvinfo : EIATTR_CUDA_API_VERSION
	.align		4
        /*0000*/ 	.byte	0x04, 0x37
        /*0002*/ 	.short	(.L_19 - .L_18)
.L_18:
        /*0004*/ 	.word	0x00000082


	//----- nvinfo : EIATTR_KPARAM_INFO
	.align		4
.L_19:
        /*0008*/ 	.byte	0x04, 0x17
        /*000a*/ 	.short	(.L_21 - .L_20)
.L_20:
        /*000c*/ 	.word	0x00000000
        /*0010*/ 	.short	0x0002
        /*0012*/ 	.short	0x000c
        /*0014*/ 	.byte	0x00, 0xf0, 0x11, 0x00


	//----- nvinfo : EIATTR_KPARAM_INFO
	.align		4
.L_21:
        /*0018*/ 	.byte	0x04, 0x17
        /*001a*/ 	.short	(.L_23 - .L_22)
.L_22:
        /*001c*/ 	.word	0x00000000
        /*0020*/ 	.short	0x0001
        /*0022*/ 	.short	0x0008
        /*0024*/ 	.byte	0x00, 0xf0, 0x11, 0x00


	//----- nvinfo : EIATTR_KPARAM_INFO
	.align		4
.L_23:
        /*0028*/ 	.byte	0x04, 0x17
        /*002a*/ 	.short	(.L_25 - .L_24)
.L_24:
        /*002c*/ 	.word	0x00000000
        /*0030*/ 	.short	0x0000
        /*0032*/ 	.short	0x0000
        /*0034*/ 	.byte	0x00, 0xf5, 0x21, 0x00


	//----- nvinfo : EIATTR_SPARSE_MMA_MASK
	.align		4
.L_25:
        /*0038*/ 	.byte	0x03, 0x50
        /*003a*/ 	.short	0x0000


	//----- nvinfo : EIATTR_MAXREG_COUNT
	.align		4
        /*003c*/ 	.byte	0x03, 0x1b
        /*003e*/ 	.short	0x00ff


	//----- nvinfo : EIATTR_NUM_BARRIERS
	.align		4
        /*0040*/ 	.byte	0x02, 0x4c
        /*0042*/ 	.byte	0x01
	.zero		1


	//----- nvinfo : EIATTR_MERCURY_ISA_VERSION
	.align		4
        /*0044*/ 	.byte	0x03, 0x5f
        /*0046*/ 	.short	0x0101


	//----- nvinfo : EIATTR_VRC_CTA_INIT_COUNT
	.align		4
        /*0048*/ 	.byte	0x02, 0x4a
	.zero		1
	.zero		1


	//----- nvinfo : EIATTR_EXIT_INSTR_OFFSETS
	.align		4
        /*004c*/ 	.byte	0x04, 0x1c
        /*004e*/ 	.short	(.L_27 - .L_26)


	//   ....[0]....
.L_26:
        /*0050*/ 	.word	0x00001d60


	//----- nvinfo : EIATTR_CBANK_PARAM_SIZE
	.align		4
.L_27:
        /*0054*/ 	.byte	0x03, 0x19
        /*0056*/ 	.short	0x0010


	//----- nvinfo : EIATTR_PARAM_CBANK
	.align		4
        /*0058*/ 	.byte	0x04, 0x0a
        /*005a*/ 	.short	(.L_29 - .L_28)
	.align		4
.L_28:
        /*005c*/ 	.word	index@(.nv.constant0._Z6phase3Piii)
        /*0060*/ 	.short	0x0380
        /*0062*/ 	.short	0x0010


	//----- nvinfo : EIATTR_SW_WAR
	.align		4
.L_29:
        /*0064*/ 	.byte	0x04, 0x36
        /*0066*/ 	.short	(.L_31 - .L_30)
.L_30:
        /*0068*/ 	.word	0x00000008
.L_31:


//--------------------- .nv.info._Z6phase2Piii    --------------------------
	.section	.nv.info._Z6phase2Piii,"",@"SHT_CUDA_INFO"
	.sectionflags	@""
	.align	4


	//----- nvinfo : EIATTR_CUDA_API_VERSION
	.align		4
        /*0000*/ 	.byte	0x04, 0x37
        /*0002*/ 	.short	(.L_33 - .L_32)
.L_32:
        /*0004*/ 	.word	0x00000082


	//----- nvinfo : EIATTR_KPARAM_INFO
	.align		4
.L_33:
        /*0008*/ 	.byte	0x04, 0x17
        /*000a*/ 	.short	(.L_35 - .L_34)
.L_34:
        /*000c*/ 	.word	0x00000000
        /*0010*/ 	.short	0x0002
        /*0012*/ 	.short	0x000c
        /*0014*/ 	.byte	0x00, 0xf0, 0x11, 0x00


	//----- nvinfo : EIATTR_KPARAM_INFO
	.align		4
.L_35:
        /*0018*/ 	.byte	0x04, 0x17
        /*001a*/ 	.short	(.L_37 - .L_36)
.L_36:
        /*001c*/ 	.word	0x00000000
        /*0020*/ 	.short	0x0001
        /*0022*/ 	.short	0x0008
        /*0024*/ 	.byte	0x00, 0xf0, 0x11, 0x00


	//----- nvinfo : EIATTR_KPARAM_INFO
	.align		4
.L_37:
        /*0028*/ 	.byte	0x04, 0x17
        /*002a*/ 	.short	(.L_39 - .L_38)
.L_38:
        /*002c*/ 	.word	0x00000000
        /*0030*/ 	.short	0x0000
        /*0032*/ 	.short	0x0000
        /*0034*/ 	.byte	0x00, 0xf5, 0x21, 0x00


	//----- nvinfo : EIATTR_SPARSE_MMA_MASK
	.align		4
.L_39:
        /*0038*/ 	.byte	0x03, 0x50
        /*003a*/ 	.short	0x0000


	//----- nvinfo : EIATTR_MAXREG_COUNT
	.align		4
        /*003c*/ 	.byte	0x03, 0x1b
        /*003e*/ 	.short	0x00ff


	//----- nvinfo : EIATTR_NUM_BARRIERS
	.align		4
        /*0040*/ 	.byte	0x02, 0x4c
        /*0042*/ 	.byte	0x01
	.zero		1


	//----- nvinfo : EIATTR_MERCURY_ISA_VERSION
	.align		4
        /*0044*/ 	.byte	0x03, 0x5f
        /*0046*/ 	.short	0x0101


	//----- nvinfo : EIATTR_VRC_CTA_INIT_COUNT
	.align		4
        /*0048*/ 	.byte	0x02, 0x4a
	.zero		1
	.zero		1


	//----- nvinfo : EIATTR_EXIT_INSTR_OFFSETS
	.align		4
        /*004c*/ 	.byte	0x04, 0x1c
        /*004e*/ 	.short	(.L_41 - .L_40)


	//   ....[0]....
.L_40:
        /*0050*/ 	.word	0x00003e90


	//----- nvinfo : EIATTR_CBANK_PARAM_SIZE
	.align		4
.L_41:
        /*0054*/ 	.byte	0x03, 0x19
        /*0056*/ 	.short	0x0010


	//----- nvinfo : EIATTR_PARAM_CBANK
	.align		4
        /*0058*/ 	.byte	0x04, 0x0a
        /*005a*/ 	.short	(.L_43 - .L_42)
	.align		4
.L_42:
        /*005c*/ 	.word	index@(.nv.constant0._Z6phase2Piii)
        /*0060*/ 	.short	0x0380
        /*0062*/ 	.short	0x0010


	//----- nvinfo : EIATTR_SW_WAR
	.align		4
.L_43:
        /*0064*/ 	.byte	0x04, 0x36
        /*0066*/ 	.short	(.L_45 - .L_44)
.L_44:
        /*0068*/ 	.word	0x00000008
.L_45:


//--------------------- .nv.info._Z6phase1Piii    --------------------------
	.section	.nv.info._Z6phase1Piii,"",@"SHT_CUDA_INFO"
	.sectionflags	@""
	.align	4


	//----- nvinfo : EIATTR_CUDA_API_VERSION
	.align		4
        /*0000*/ 	.byte	0x04, 0x37
        /*0002*/ 	.short	(.L_47 - .L_46)
.L_46:
        /*0004*/ 	.word	0x00000082


	//----- nvinfo : EIATTR_KPARAM_INFO
	.align		4
.L_47:
        /*0008*/ 	.byte	0x04, 0x17
        /*000a*/ 	.short	(.L_49 - .L_48)
.L_48:
        /*000c*/ 	.word	0x00000000
        /*0010*/ 	.short	0x0002
        /*0012*/ 	.short	0x000c
        /*0014*/ 	.byte	0x00, 0xf0, 0x11, 0x00


	//----- nvinfo : EIATTR_KPARAM_INFO
	.align		4
.L_49:
        /*0018*/ 	.byte	0x04, 0x17
        /*001a*/ 	.short	(.L_51 - .L_50)
.L_50:
        /*001c*/ 	.word	0x00000000
        /*0020*/ 	.short	0x0001
        /*0022*/ 	.short	0x0008
        /*0024*/ 	.byte	0x00, 0xf0, 0x11, 0x00


	//----- nvinfo : EIATTR_KPARAM_INFO
	.align		4
.L_51:
        /*0028*/ 	.byte	0x04, 0x17
        /*002a*/ 	.short	(.L_53 - .L_52)
.L_52:
        /*002c*/ 	.word	0x00000000
        /*0030*/ 	.short	0x0000
        /*0032*/ 	.short	0x0000
        /*0034*/ 	.byte	0x00, 0xf5, 0x21, 0x00


	//----- nvinfo : EIATTR_SPARSE_MMA_MASK
	.align		4
.L_53:
        /*0038*/ 	.byte	0x03, 0x50
        /*003a*/ 	.short	0x0000


	//----- nvinfo : EIATTR_MAXREG_COUNT
	.align		4
        /*003c*/ 	.byte	0x03, 0x1b
        /*003e*/ 	.short	0x00ff


	//----- nvinfo : EIATTR_NUM_BARRIERS
	.align		4
        /*0040*/ 	.byte	0x02, 0x4c
        /*0042*/ 	.byte	0x01
	.zero		1


	//----- nvinfo : EIATTR_MERCURY_ISA_VERSION
	.align		4
        /*0044*/ 	.byte	0x03, 0x5f
        /*0046*/ 	.short	0x0101


	//----- nvinfo : EIATTR_VRC_CTA_INIT_COUNT
	.align		4
        /*0048*/ 	.byte	0x02, 0x4a
	.zero		1
	.zero		1


	//----- nvinfo : EIATTR_EXIT_INSTR_OFFSETS
	.align		4
        /*004c*/ 	.byte	0x04, 0x1c
        /*004e*/ 	.short	(.L_55 - .L_54)


	//   ....[0]....
.L_54:
        /*0050*/ 	.word	0x00002cc0


	//----- nvinfo : EIATTR_CBANK_PARAM_SIZE
	.align		4
.L_55:
        /*0054*/ 	.byte	0x03, 0x19
        /*0056*/ 	.short	0x0010


	//----- nvinfo : EIATTR_PARAM_CBANK
	.align		4
        /*0058*/ 	.byte	0x04, 0x0a
        /*005a*/ 	.short	(.L_57 - .L_56)
	.align		4
.L_56:
        /*005c*/ 	.word	index@(.nv.constant0._Z6phase1Piii)
        /*0060*/ 	.short	0x0380
        /*0062*/ 	.short	0x0010


	//----- nvinfo : EIATTR_SW_WAR
	.align		4
.L_57:
        /*0064*/ 	.byte	0x04, 0x36
        /*0066*/ 	.short	(.L_59 - .L_58)
.L_58:
        /*0068*/ 	.word	0x00000008
.L_59:


//--------------------- .nv.callgraph             --------------------------
	.section	.nv.callgraph,"",@"SHT_CUDA_CALLGRAPH"
	.align	4
	.sectionentsize	8
	.align		4
        /*0000*/ 	.word	0x00000000
	.align		4
        /*0004*/ 	.word	0xffffffff
	.align		4
        /*0008*/ 	.word	0x00000000
	.align		4
        /*000c*/ 	.word	0xfffffffe
	.align		4
        /*0010*/ 	.word	0x00000000
	.align		4
        /*0014*/ 	.word	0xfffffffd
	.align		4
        /*0018*/ 	.word	0x00000000
	.align		4
        /*001c*/ 	.word	0xfffffffc


//--------------------- .text._Z6phase3Piii       --------------------------
	.section	.text._Z6phase3Piii,"ax",@progbits
	.align	128
        .global         _Z6phase3Piii
        .type           _Z6phase3Piii,@function
        .size           _Z6phase3Piii,(.L_x_6 - _Z6phase3Piii)
        .other          _Z6phase3Piii,@"STO_CUDA_ENTRY STV_DEFAULT"
_Z6phase3Piii:
.text._Z6phase3Piii:
[----:B------:R-:W-:Y:S01]  /*0000*/  LDC R1, c[0x0][0x37c] ;  /* 0x0000df00ff017b82 */ /* 0x000fe20000000800 */
[----:B------:R-:W0:Y:S07]  /*0010*/  S2R R3, SR_CTAID.Y ;  /* 0x0000000000037919 */ /* 0x000e2e0000002600 */
[----:B------:R-:W1:Y:S01]  /*0020*/  LDC.64 R20, c[0x0][0x388] ;  /* 0x0000e200ff147b82 */ /* 0x000e620000000a00 */
[----:B------:R-:W2:Y:S01]  /*0030*/  LDCU.64 UR8, c[0x0][0x358] ;  /* 0x00006b00ff0877ac */ /* 0x000ea20008000a00 */
[----:B------:R-:W0:Y:S01]  /*0040*/  S2R R0, SR_TID.Y ;  /* 0x0000000000007919 */ /* 0x000e220000002200 */
[----:B------:R-:W3:Y:S05]  /*0050*/  S2R R15, SR_TID.X ;  /* 0x00000000000f7919 */ /* 0x000eea0000002100 */
[----:B------:R-:W4:Y:S01]  /*0060*/  LDC.64 R10, c[0x0][0x380] ;  /* 0x0000e000ff0a7b82 */ /* 0x000f220000000a00 */
[----:B------:R-:W5:Y:S01]  /*0070*/  S2R R17, SR_CTAID.X ;  /* 0x0000000000117919 */ /* 0x000f620000002500 */
[----:B0-----:R-:W-:-:S02]  /*0080*/  IMAD R24, R3, 0x40, R0 ;  /* 0x0000004003187824 */ /* 0x001fc400078e0200 */
[----:B-1----:R-:W-:Y:S02]  /*0090*/  IMAD R14, R20, 0x40, R0 ;  /* 0x00000040140e7824 */ /* 0x002fe400078e0200 */
[-C--:B------:R-:W-:Y:S02]  /*00a0*/  IMAD R3, R24, R21.reuse, RZ ;  /* 0x0000001518037224 */ /* 0x080fe400078e02ff */
[--C-:B---3--:R-:W-:Y:S02]  /*00b0*/  IMAD R20, R20, 0x40, R15.reuse ;  /* 0x0000004014147824 */ /* 0x108fe400078e020f */
[----:B-----5:R-:W-:Y:S02]  /*00c0*/  IMAD R2, R17, 0x40, R15 ;  /* 0x0000004011027824 */ /* 0x020fe400078e020f */
[----:B------:R-:W-:Y:S02]  /*00d0*/  IMAD R7, R21, 0x20, R3 ;  /* 0x0000002015077824 */ /* 0x000fe400078e0203 */
[----:B------:R-:W-:-:S02]  /*00e0*/  IMAD R12, R14, R21, R2 ;  /* 0x000000150e0c7224 */ /* 0x000fc400078e0202 */
[----:B------:R-:W-:Y:S02]  /*00f0*/  IMAD R5, R24, R21, R2 ;  /* 0x0000001518057224 */ /* 0x000fe400078e0202 */
[----:B------:R-:W-:Y:S02]  /*0100*/  IMAD.IADD R9, R2, 0x1, R7 ;  /* 0x0000000102097824 */ /* 0x000fe400078e0207 */
[----:B------:R-:W-:Y:S02]  /*0110*/  IMAD R21, R21, 0x20, R12 ;  /* 0x0000002015157824 */ /* 0x000fe400078e020c */
[C---:B------:R-:W-:Y:S02]  /*0120*/  IMAD.IADD R23, R20.reuse, 0x1, R3 ;  /* 0x0000000114177824 */ /* 0x040fe400078e0203 */
[----:B------:R-:W-:Y:S02]  /*0130*/  IMAD.IADD R25, R20, 0x1, R7 ;  /* 0x0000000114197824 */ /* 0x000fe400078e0207 */
[----:B----4-:R-:W-:-:S04]  /*0140*/  IMAD.WIDE R2, R9, 0x4, R10 ;  /* 0x0000000409027825 */ /* 0x010fc800078e020a */
[--C-:B------:R-:W-:Y:S01]  /*0150*/  IMAD.WIDE R4, R5, 0x4, R10.reuse ;  /* 0x0000000405047825 */ /* 0x100fe200078e020a */
[----:B--2---:R-:W2:Y:S03]  /*0160*/  LDG.E R19, desc[UR8][R2.64+0x80] ;  /* 0x0000800802137981 */ /* 0x004ea6000c1e1900 */
[--C-:B------:R-:W-:Y:S01]  /*0170*/  IMAD.WIDE R12, R12, 0x4, R10.reuse ;  /* 0x000000040c0c7825 */ /* 0x100fe200078e020a */
[----:B------:R-:W3:Y:S03]  /*0180*/  LDG.E R16, desc[UR8][R4.64] ;  /* 0x0000000804107981 */ /* 0x000ee6000c1e1900 */
[--C-:B------:R-:W-:Y:S01]  /*0190*/  IMAD.WIDE R6, R21, 0x4, R10.reuse ;  /* 0x0000000415067825 */ /* 0x100fe200078e020a */
[----:B------:R-:W4:Y:S03]  /*01a0*/  LDG.E R22, desc[UR8][R4.64+0x80] ;  /* 0x0000800804167981 */ /* 0x000f26000c1e1900 */
[--C-:B------:R-:W-:Y:S01]  /*01b0*/  IMAD.WIDE R8, R23, 0x4, R10.reuse ;  /* 0x0000000417087825 */ /* 0x100fe200078e020a */
[----:B------:R-:W5:Y:S03]  /*01c0*/  LDG.E R21, desc[UR8][R2.64] ;  /* 0x0000000802157981 */ /* 0x000f66000c1e1900 */
[----:B------:R-:W-:Y:S01]  /*01d0*/  IMAD.WIDE R10, R25, 0x4, R10 ;  /* 0x00000004190a7825 */ /* 0x000fe200078e020a */
[----:B------:R-:W5:Y:S04]  /*01e0*/  LDG.E R18, desc[UR8][R12.64] ;  /* 0x000000080c127981 */ /* 0x000f68000c1e1900 */
[----:B------:R0:W5:Y:S04]  /*01f0*/  LDG.E R23, desc[UR8][R12.64+0x80] ;  /* 0x000080080c177981 */ /* 0x000168000c1e1900 */
[----:B------:R-:W5:Y:S04]  /*0200*/  LDG.E R25, desc[UR8][R6.64] ;  /* 0x0000000806197981 */ /* 0x000f68000c1e1900 */
[----:B------:R-:W5:Y:S04]  /*0210*/  LDG.E R27, desc[UR8][R6.64+0x80] ;  /* 0x00008008061b7981 */ /* 0x000f68000c1e1900 */
[----:B------:R-:W5:Y:S04]  /*0220*/  LDG.E R29, desc[UR8][R10.64] ;  /* 0x000000080a1d7981 */ /* 0x000f68000c1e1900 */
[----:B------:R-:W5:Y:S04]  /*0230*/  LDG.E R26, desc[UR8][R8.64] ;  /* 0x00000008081a7981 */ /* 0x000f68000c1e1900 */
[----:B------:R1:W5:Y:S04]  /*0240*/  LDG.E R28, desc[UR8][R8.64+0x80] ;  /* 0x00008008081c7981 */ /* 0x000368000c1e1900 */
[----:B------:R-:W5:Y:S01]  /*0250*/  LDG.E R10, desc[UR8][R10.64+0x80] ;  /* 0x000080080a0a7981 */ /* 0x000f62000c1e1900 */
[----:B------:R-:W1:Y:S01]  /*0260*/  S2UR UR6, SR_CgaCtaId ;  /* 0x00000000000679c3 */ /* 0x000e620000008800 */
[----:B------:R-:W-:Y:S01]  /*0270*/  UMOV UR4, 0x400 ;  /* 0x0000040000047882 */ /* 0x000fe20000000000 */
[--C-:B0-----:R-:W-:Y:S01]  /*0280*/  IMAD.IADD R12, R24, 0x1, R17.reuse ;  /* 0x00000001180c7824 */ /* 0x101fe200078e0211 */
[----:B------:R-:W-:Y:S01]  /*0290*/  UIADD3 UR5, UPT, UPT, UR4, 0x8000, URZ ;  /* 0x0000800004057890 */ /* 0x000fe2000fffe0ff */
[----:B------:R-:W-:-:S02]  /*02a0*/  IMAD.IADD R14, R14, 0x1, R17 ;  /* 0x000000010e0e7824 */ /* 0x000fc400078e0211 */
[--C-:B------:R-:W-:Y:S02]  /*02b0*/  IMAD R12, R12, 0x40, R15.reuse ;  /* 0x000000400c0c7824 */ /* 0x100fe400078e020f */
[----:B------:R-:W-:Y:S02]  /*02c0*/  IMAD R14, R14, 0x40, R15 ;  /* 0x000000400e0e7824 */ /* 0x000fe400078e020f */
[----:B------:R-:W-:Y:S01]  /*02d0*/  IMAD R20, R24, 0x40, R20 ;  /* 0x0000004018147824 */ /* 0x000fe200078e0214 */
[----:B-1----:R-:W-:Y:S02]  /*02e0*/  ULEA UR7, UR6, UR4, 0x18 ;  /* 0x0000000406077291 */ /* 0x002fe4000f8ec0ff */
[----:B------:R-:W-:Y:S02]  /*02f0*/  UIADD3 UR4, UPT, UPT, UR4, 0x4000, URZ ;  /* 0x0000400004047890 */ /* 0x000fe4000fffe0ff */
[----:B------:R-:W-:Y:S02]  /*0300*/  ULEA UR5, UR6, UR5, 0x18 ;  /* 0x0000000506057291 */ /* 0x000fe4000f8ec0ff */
[----:B------:R-:W-:Y:S01]  /*0310*/  ULEA UR4, UR6, UR4, 0x18 ;  /* 0x0000000406047291 */ /* 0x000fe2000f8ec0ff */
[----:B------:R-:W-:-:S03]  /*0320*/  LEA R12, R12, UR7, 0x2 ;  /* 0x000000070c0c7c11 */ /* 0x000fc6000f8e10ff */
[----:B------:R-:W-:Y:S02]  /*0330*/  LEA R14, R14, UR5, 0x2 ;  /* 0x000000050e0e7c11 */ /* 0x000fe4000f8e10ff */
[----:B------:R-:W-:Y:S01]  /*0340*/  LEA R9, R20, UR4, 0x2 ;  /* 0x0000000414097c11 */ /* 0x000fe2000f8e10ff */
[----:B------:R-:W-:-:S05]  /*0350*/  IMAD R6, R0, 0x40, R15 ;  /* 0x0000004000067824 */ /* 0x000fca00078e020f */
[----:B------:R-:W-:Y:S02]  /*0360*/  LEA R6, R6, UR7, 0x2 ;  /* 0x0000000706067c11 */ /* 0x000fe4000f8e10ff */
[----:B------:R-:W-:Y:S02]  /*0370*/  LEA R0, R0, UR5, 0x8 ;  /* 0x0000000500007c11 */ /* 0x000fe4000f8e40ff */
[----:B------:R-:W-:-:S03]  /*0380*/  LEA R7, R15, UR4, 0x2 ;  /* 0x000000040f077c11 */ /* 0x000fc6000f8e10ff */
[----:B------:R-:W-:Y:S02]  /*0390*/  VIADD R0, R0, 0x2000 ;  /* 0x0000200000007836 */ /* 0x000fe40000000000 */
[----:B------:R-:W-:Y:S01]  /*03a0*/  VIADD R7, R7, 0x1000 ;  /* 0x0000100007077836 */ /* 0x000fe20000000000 */
[----:B------:R-:W-:Y:S01]  /*03b0*/  UMOV UR4, 0x2000 ;  /* 0x0000200000047882 */ /* 0x000fe20000000000 */
[----:B--2---:R0:W-:Y:S04]  /*03c0*/  STS [R12+0x2080], R19 ;  /* 0x002080130c007388 */ /* 0x0041e80000000800 */
[----:B---3--:R0:W-:Y:S04]  /*03d0*/  STS [R12], R16 ;  /* 0x000000100c007388 */ /* 0x0081e80000000800 */
[----:B----4-:R0:W-:Y:S04]  /*03e0*/  STS [R12+0x80], R22 ;  /* 0x000080160c007388 */ /* 0x0101e80000000800 */
[----:B-----5:R0:W-:Y:S04]  /*03f0*/  STS [R12+0x2000], R21 ;  /* 0x002000150c007388 */ /* 0x0201e80000000800 */
[----:B------:R0:W-:Y:S04]  /*0400*/  STS [R14], R18 ;  /* 0x000000120e007388 */ /* 0x0001e80000000800 */
[----:B------:R0:W-:Y:S04]  /*0410*/  STS [R14+0x80], R23 ;  /* 0x000080170e007388 */ /* 0x0001e80000000800 */
[----:B------:R0:W-:Y:S04]  /*0420*/  STS [R14+0x2000], R25 ;  /* 0x002000190e007388 */ /* 0x0001e80000000800 */
[----:B------:R0:W-:Y:S04]  /*0430*/  STS [R14+0x2080], R27 ;  /* 0x0020801b0e007388 */ /* 0x0001e80000000800 */
[----:B------:R0:W-:Y:S04]  /*0440*/  STS [R9+0x2000], R29 ;  /* 0x0020001d09007388 */ /* 0x0001e80000000800 */
[----:B------:R0:W-:Y:S04]  /*0450*/  STS [R9], R26 ;  /* 0x0000001a09007388 */ /* 0x0001e80000000800 */
[----:B------:R0:W-:Y:S04]  /*0460*/  STS [R9+0x80], R28 ;  /* 0x0000801c09007388 */ /* 0x0001e80000000800 */
[----:B------:R0:W-:Y:S01]  /*0470*/  STS [R9+0x2080], R10 ;  /* 0x0020800a09007388 */ /* 0x0001e20000000800 */
[----:B------:R-:W-:Y:S06]  /*0480*/  BAR.SYNC.DEFER_BLOCKING 0x0 ;  /* 0x0000000000007b1d */ /* 0x000fec0000010000 */
[----:B------:R0:W1:Y:S04]  /*0490*/  LDS R11, [R6] ;  /* 0x00000000060b7984 */ /* 0x0000680000000800 */
[----:B------:R0:W2:Y:S04]  /*04a0*/  LDS R13, [R6+0x2000] ;  /* 0x00200000060d7984 */ /* 0x0000a80000000800 */
[----:B------:R0:W3:Y:S04]  /*04b0*/  LDS R17, [R6+0x80] ;  /* 0x0000800006117984 */ /* 0x0000e80000000800 */
[----:B------:R0:W4:Y:S02]  /*04c0*/  LDS R19, [R6+0x2080] ;  /* 0x0020800006137984 */ /* 0x0001240000000800 */
.L_x_0:
[----:B------:R-:W-:Y:S01]  /*04d0*/  LDS R8, [R0+-0x2000] ;  /* 0xffe0000000087984 */ /* 0x000fe20000000800 */
[----:B------:R-:W-:-:S03]  /*04e0*/  UIADD3 UR4, UPT, UPT, UR4, 0x80, URZ ;  /* 0x0000008004047890 */ /* 0x000fc6000fffe0ff */
[----:B0-----:R-:W1:Y:S01]  /*04f0*/  LDS R10, [R7+-0x1000] ;  /* 0xfff00000070a7984 */ /* 0x001e620000000800 */
[----:B------:R-:W-:Y:S01]  /*0500*/  UISETP.NE.AND UP0, UPT, UR4, 0x2100, UPT ;  /* 0x000021000400788c */ /* 0x000fe2000bf05270 */
[----:B-1----:R-:W-:-:S05]  /*0510*/  VIADDMNMX R11, R10, R8, R11, PT ;  /* 0x000000080a0b7246 */ /* 0x002fca000380010b */
[----:B------:R-:W-:Y:S04]  /*0520*/  STS [R6], R11 ;  /* 0x0000000b06007388 */ /* 0x000fe80000000800 */
[----:B------:R-:W2:Y:S02]  /*0530*/  LDS R12, [R0] ;  /* 0x00000000000c7984 */ /* 0x000ea40000000800 */
[----:B--2---:R-:W-:-:S05]  /*0540*/  VIADDMNMX R13, R10, R12, R13, PT ;  /* 0x0000000c0a0d7246 */ /* 0x004fca000380010d */
[----:B------:R-:W-:Y:S04]  /*0550*/  STS [R6+0x2000], R13 ;  /* 0x0020000d06007388 */ /* 0x000fe80000000800 */
[----:B------:R-:W3:Y:S02]  /*0560*/  LDS R9, [R7+-0xf80] ;  /* 0xfff0800007097984 */ /* 0x000ee40000000800 */
[C---:B---3--:R-:W-:Y:S02]  /*0570*/  VIADDMNMX R17, R9.reuse, R8, R17, PT ;  /* 0x0000000809117246 */ /* 0x048fe40003800111 */
[----:B----4-:R-:W-:-:S03]  /*0580*/  VIADDMNMX R9, R9, R12, R19, PT ;  /* 0x0000000c09097246 */ /* 0x010fc60003800113 */
[----:B------:R-:W-:Y:S04]  /*0590*/  STS [R6+0x80], R17 ;  /* 0x0000801106007388 */ /* 0x000fe80000000800 */
[----:B------:R-:W-:Y:S04]  /*05a0*/  STS [R6+0x2080], R9 ;  /* 0x0020800906007388 */ /* 0x000fe80000000800 */
[----:B------:R-:W-:Y:S04]  /*05b0*/  LDS R8, [R0+-0x1ffc] ;  /* 0xffe0040000087984 */ /* 0x000fe80000000800 */
[----:B------:R-:W0:Y:S02]  /*05c0*/  LDS R10, [R7+-0xf00] ;  /* 0xfff10000070a7984 */ /* 0x000e240000000800 */
[----:B0-----:R-:W-:-:S05]  /*05d0*/  VIADDMNMX R11, R10, R8, R11, PT ;  /* 0x000000080a0b7246 */ /* 0x001fca000380010b */
[----:B------:R-:W-:Y:S04]  /*05e0*/  STS [R6], R11 ;  /* 0x0000000b06007388 */ /* 0x000fe80000000800 */
[----:B------:R-:W0:Y:S02]  /*05f0*/  LDS R12, [R0+0x4] ;  /* 0x00000400000c7984 */ /* 0x000e240000000800 */
[----:B0-----:R-:W-:-:S05]  /*0600*/  VIADDMNMX R13, R10, R12, R13, PT ;  /* 0x0000000c0a0d7246 */ /* 0x001fca000380010d */
[----:B------:R-:W-:Y:S04]  /*0610*/  STS [R6+0x2000], R13 ;  /* 0x0020000d06007388 */ /* 0x000fe80000000800 */
[----:B------:R-:W0:Y:S02]  /*0620*/  LDS R10, [R7+-0xe80] ;  /* 0xfff18000070a7984 */ /* 0x000e240000000800 */
[C---:B0-----:R-:W-:Y:S02]  /*0630*/  VIADDMNMX R15, R10.reuse, R8, R17, PT ;  /* 0x000000080a0f7246 */ /* 0x041fe40003800111 */
[----:B------:R-:W-:-:S03]  /*0640*/  VIADDMNMX R17, R10, R12, R9, PT ;  /* 0x0000000c0a117246 */ /* 0x000fc60003800109 */
        /* <DEDUP_REMOVED lines=171> */
[----:B------:R-:W0:Y:S02]  /*1100*/  LDS R10, [R7] ;  /* 0x00000000070a7984 */ /* 0x000e240000000800 */
[----:B0-----:R-:W-:-:S05]  /*1110*/  VIADDMNMX R11, R10, R8, R11, PT ;  /* 0x000000080a0b7246 */ /* 0x001fca000380010b */
[----:B------:R-:W-:Y:S04]  /*1120*/  STS [R6], R11 ;  /* 0x0000000b06007388 */ /* 0x000fe80000000800 */
[----:B------:R-:W0:Y:S02]  /*1130*/  LDS R12, [R0+0x40] ;  /* 0x00004000000c7984 */ /* 0x000e240000000800 */
[----:B0-----:R-:W-:-:S05]  /*1140*/  VIADDMNMX R13, R10, R12, R13, PT ;  /* 0x0000000c0a0d7246 */ /* 0x001fca000380010d */
[----:B------:R-:W-:Y:S04]  /*1150*/  STS [R6+0x2000], R13 ;  /* 0x0020000d06007388 */ /* 0x000fe80000000800 */
[----:B------:R-:W0:Y:S02]  /*1160*/  LDS R9, [R7+0x80] ;  /* 0x0000800007097984 */ /* 0x000e240000000800 */
[C---:B0-----:R-:W-:Y:S02]  /*1170*/  VIADDMNMX R19, R9.reuse, R8, R15, PT ;  /* 0x0000000809137246 */ /* 0x041fe4000380010f */
[----:B------:R-:W-:-:S03]  /*1180*/  VIADDMNMX R9, R9, R12, R17, PT ;  /* 0x0000000c09097246 */ /* 0x000fc60003800111 */
[----:B------:R-:W-:Y:S04]  /*1190*/  STS [R6+0x80], R19 ;  /* 0x0000801306007388 */ /* 0x000fe80000000800 */
[----:B------:R-:W-:Y:S04]  /*11a0*/  STS [R6+0x2080], R9 ;  /* 0x0020800906007388 */ /* 0x000fe80000000800 */
[----:B------:R-:W-:Y:S04]  /*11b0*/  LDS R8, [R0+-0x1fbc] ;  /* 0xffe0440000087984 */ /* 0x000fe80000000800 */
[----:B------:R-:W0:Y:S02]  /*11c0*/  LDS R10, [R7+0x100] ;  /* 0x00010000070a7984 */ /* 0x000e240000000800 */
        /* <DEDUP_REMOVED lines=170> */
[----:B------:R0:W1:Y:S02]  /*1c70*/  LDS R12, [R0+0x7c] ;  /* 0x00007c00000c7984 */ /* 0x0000640000000800 */
[----:B0-----:R-:W-:Y:S01]  /*1c80*/  VIADD R0, R0, 0x80 ;  /* 0x0000008000007836 */ /* 0x001fe20000000000 */
[----:B-1----:R-:W-:-:S05]  /*1c90*/  VIADDMNMX R13, R10, R12, R13, PT ;  /* 0x0000000c0a0d7246 */ /* 0x002fca000380010d */
[----:B------:R-:W-:Y:S04]  /*1ca0*/  STS [R6+0x2000], R13 ;  /* 0x0020000d06007388 */ /* 0x000fe80000000800 */
[----:B------:R0:W1:Y:S02]  /*1cb0*/  LDS R10, [R7+0xf80] ;  /* 0x000f8000070a7984 */ /* 0x0000640000000800 */
[----:B0-----:R-:W-:Y:S01]  /*1cc0*/  VIADD R7, R7, 0x2000 ;  /* 0x0000200007077836 */ /* 0x001fe20000000000 */
[C---:B-1----:R-:W-:Y:S02]  /*1cd0*/  VIADDMNMX R17, R10.reuse, R8, R19, PT ;  /* 0x000000080a117246 */ /* 0x042fe40003800113 */
[----:B------:R-:W-:-:S03]  /*1ce0*/  VIADDMNMX R19, R10, R12, R9, PT ;  /* 0x0000000c0a137246 */ /* 0x000fc60003800109 */
[----:B------:R0:W-:Y:S04]  /*1cf0*/  STS [R6+0x80], R17 ;  /* 0x0000801106007388 */ /* 0x0001e80000000800 */
[----:B------:R0:W-:Y:S01]  /*1d00*/  STS [R6+0x2080], R19 ;  /* 0x0020801306007388 */ /* 0x0001e20000000800 */
[----:B------:R-:W-:Y:S05]  /*1d10*/  BRA.U UP0, `(.L_x_0) ;  /* 0xffffffe500ec7547 */ /* 0x000fea000b83ffff */
[----:B------:R-:W-:Y:S04]  /*1d20*/  STG.E desc[UR8][R4.64], R11 ;  /* 0x0000000b04007986 */ /* 0x000fe8000c101908 */
[----:B------:R-:W-:Y:S04]  /*1d30*/  STG.E desc[UR8][R2.64], R13 ;  /* 0x0000000d02007986 */ /* 0x000fe8000c101908 */
[----:B------:R-:W-:Y:S04]  /*1d40*/  STG.E desc[UR8][R4.64+0x80], R17 ;  /* 0x0000801104007986 */ /* 0x000fe8000c101908 */
[----:B------:R-:W-:Y:S01]  /*1d50*/  STG.E desc[UR8][R2.64+0x80], R19 ;  /* 0x0000801302007986 */ /* 0x000fe2000c101908 */
[----:B------:R-:W-:Y:S05]  /*1d60*/  EXIT ;  /* 0x000000000000794d */ /* 0x000fea0003800000 */
.L_x_1:
[----:B------:R-:W-:-:S00]  /*1d70*/  BRA `(.L_x_1) ;  /* 0xfffffffc00fc7947 */ /* 0x000fc0000383ffff */
[----:B------:R-:W-:-:S00]  /*1d80*/  NOP ;  /* 0x0000000000007918 */ /* 0x000fc00000000000 */
[----:B------:R-:W-:-:S00]  /*1d90*/  NOP ;  /* 0x0000000000007918 */ /* 0x000fc00000000000 */
[----:B------:R-:W-:-:S00]  /*1da0*/  NOP ;  /* 0x0000000000007918 */ /* 0x000fc00000000000 */
[----:B------:R-:W-:-:S00]  /*1db0*/  NOP ;  /* 0x0000000000007918 */ /* 0x000fc00000000000 */
[----:B------:R-:W-:-:S00]  /*1dc0*/  NOP ;  /* 0x0000000000007918 */ /* 0x000fc00000000000 */
[----:B------:R-:W-:-:S00]  /*1dd0*/  NOP ;  /* 0x0000000000007918 */ /* 0x000fc00000000000 */
[----:B------:R-:W-:-:S00]  /*1de0*/  NOP ;  /* 0x0000000000007918 */ /* 0x000fc00000000000 */
[----:B------:R-:W-:-:S00]  /*1df0*/  NOP ;  /* 0x0000000000007918 */ /* 0x000fc00000000000 */
.L_x_6:


//--------------------- .text._Z6phase2Piii       --------------------------
	.section	.text._Z6phase2Piii,"ax",@progbits
	.align	128
        .global         _Z6phase2Piii
        .type           _Z6phase2Piii,@function
        .size           _Z6phase2Piii,(.L_x_7 - _Z6phase2Piii)
        .other          _Z6phase2Piii,@"STO_CUDA_ENTRY STV_DEFAULT"
_Z6phase2Piii:
.text._Z6phase2Piii:
[----:B------:R-:W-:Y:S01]  /*0000*/  LDC R1, c[0x0][0x37c] ;  /* 0x0000df00ff017b82 */ /* 0x000fe20000000800 */
[----:B------:R-:W0:Y:S07]  /*0010*/  S2R R15, SR_TID.Y ;  /* 0x00000000000f7919 */ /* 0x000e2e0000002200 */
[----:B------:R-:W0:Y:S01]  /*0020*/  LDC.64 R2, c[0x0][0x388] ;  /* 0x0000e200ff027b82 */ /* 0x000e220000000a00 */
[----:B------:R-:W1:Y:S01]  /*0030*/  LDCU.64 UR8, c[0x0][0x358] ;  /* 0x00006b00ff0877ac */ /* 0x000e620008000a00 */
[----:B------:R-:W2:Y:S01]  /*0040*/  S2R R14, SR_TID.X ;  /* 0x00000000000e7919 */ /* 0x000ea20000002100 */
[----:B------:R-:W3:Y:S05]  /*0050*/  S2R R17, SR_CTAID.Y ;  /* 0x0000000000117919 */ /* 0x000eea0000002600 */
[----:B------:R-:W4:Y:S01]  /*0060*/  LDC.64 R12, c[0x0][0x380] ;  /* 0x0000e000ff0c7b82 */ /* 0x000f220000000a00 */
[----:B0-----:R-:W-:-:S02]  /*0070*/  IMAD R0, R2, 0x40, R15 ;  /* 0x0000004002007824 */ /* 0x001fc400078e020f */
[----:B--2---:R-:W-:Y:S02]  /*0080*/  IMAD R7, R2, 0x40, R14 ;  /* 0x0000004002077824 */ /* 0x004fe400078e020e */
[-C--:B------:R-:W-:Y:S02]  /*0090*/  IMAD R2, R0, R3.reuse, RZ ;  /* 0x0000000300027224 */ /* 0x080fe400078e02ff */
[----:B---3--:R-:W-:Y:S02]  /*00a0*/  IMAD R16, R17, 0x40, R15 ;  /* 0x0000004011107824 */ /* 0x008fe400078e020f */
[----:B------:R-:W-:Y:S02]  /*00b0*/  IMAD R4, R3, 0x20, R2 ;  /* 0x0000002003047824 */ /* 0x000fe400078e0202 */
[----:B------:R-:W-:Y:S02]  /*00c0*/  IMAD R17, R17, 0x40, R14 ;  /* 0x0000004011117824 */ /* 0x000fe400078e020e */
[----:B------:R-:W-:-:S02]  /*00d0*/  IMAD R10, R16, R3, R7 ;  /* 0x00000003100a7224 */ /* 0x000fc400078e0207 */
[----:B------:R-:W-:Y:S02]  /*00e0*/  IMAD R25, R0, R3, R7 ;  /* 0x0000000300197224 */ /* 0x000fe400078e0207 */
[--C-:B------:R-:W-:Y:S02]  /*00f0*/  IMAD.IADD R9, R7, 0x1, R4.reuse ;  /* 0x0000000107097824 */ /* 0x100fe400078e0204 */
[C---:B------:R-:W-:Y:S02]  /*0100*/  IMAD.IADD R11, R17.reuse, 0x1, R4 ;  /* 0x00000001110b7824 */ /* 0x040fe400078e0204 */
[----:B------:R-:W-:Y:S02]  /*0110*/  IMAD.IADD R5, R17, 0x1, R2 ;  /* 0x0000000111057824 */ /* 0x000fe400078e0202 */
[----:B------:R-:W-:Y:S02]  /*0120*/  IMAD R27, R3, 0x20, R10 ;  /* 0x00000020031b7824 */ /* 0x000fe400078e020a */
[----:B----4-:R-:W-:-:S04]  /*0130*/  IMAD.WIDE R24, R25, 0x4, R12 ;  /* 0x0000000419187825 */ /* 0x010fc800078e020c */
[--C-:B------:R-:W-:Y:S01]  /*0140*/  IMAD.WIDE R8, R9, 0x4, R12.reuse ;  /* 0x0000000409087825 */ /* 0x100fe200078e020c */
[----:B-1----:R-:W2:Y:S03]  /*0150*/  LDG.E R6, desc[UR8][R24.64] ;  /* 0x0000000818067981 */ /* 0x002ea6000c1e1900 */
        /* <DEDUP_REMOVED lines=8> */
[----:B------:R-:W5:Y:S04]  /*01e0*/  LDG.E R22, desc[UR8][R4.64+0x80] ;  /* 0x0000800804167981 */ /* 0x000f68000c1e1900 */
[----:B------:R-:W5:Y:S04]  /*01f0*/  LDG.E R23, desc[UR8][R2.64] ;  /* 0x0000000802177981 */ /* 0x000f68000c1e1900 */
[----:B------:R0:W5:Y:S04]  /*0200*/  LDG.E R29, desc[UR8][R2.64+0x80] ;  /* 0x00008008021d7981 */ /* 0x000168000c1e1900 */
[----:B------:R-:W5:Y:S04]  /*0210*/  LDG.E R27, desc[UR8][R10.64] ;  /* 0x000000080a1b7981 */ /* 0x000f68000c1e1900 */
[----:B------:R-:W5:Y:S04]  /*0220*/  LDG.E R26, desc[UR8][R10.64+0x80] ;  /* 0x000080080a1a7981 */ /* 0x000f68000c1e1900 */
[----:B------:R-:W5:Y:S04]  /*0230*/  LDG.E R24, desc[UR8][R12.64] ;  /* 0x000000080c187981 */ /* 0x000f68000c1e1900 */
[----:B------:R-:W5:Y:S01]  /*0240*/  LDG.E R25, desc[UR8][R12.64+0x80] ;  /* 0x000080080c197981 */ /* 0x000f62000c1e1900 */
[----:B------:R-:W1:Y:S01]  /*0250*/  S2UR UR6, SR_CgaCtaId ;  /* 0x00000000000679c3 */ /* 0x000e620000008800 */
[----:B------:R-:W-:Y:S01]  /*0260*/  UMOV UR4, 0x400 ;  /* 0x0000040000047882 */ /* 0x000fe20000000000 */
[C---:B------:R-:W-:Y:S01]  /*0270*/  IMAD R17, R0.reuse, 0x40, R17 ;  /* 0x0000004000117824 */ /* 0x040fe200078e0211 */
[----:B------:R-:W-:Y:S01]  /*0280*/  UIADD3 UR5, UPT, UPT, UR4, 0x8000, URZ ;  /* 0x0000800004057890 */ /* 0x000fe2000fffe0ff */
[----:B------:R-:W-:-:S02]  /*0290*/  IMAD R0, R0, 0x40, R7 ;  /* 0x0000004000007824 */ /* 0x000fc400078e0207 */
[----:B------:R-:W-:Y:S02]  /*02a0*/  IMAD R7, R16, 0x40, R7 ;  /* 0x0000004010077824 */ /* 0x000fe400078e0207 */
[----:B------:R-:W-:Y:S01]  /*02b0*/  IMAD R16, R15, 0x40, R14 ;  /* 0x000000400f107824 */ /* 0x000fe200078e020e */
[----:B-1----:R-:W-:Y:S02]  /*02c0*/  ULEA UR7, UR6, UR4, 0x18 ;  /* 0x0000000406077291 */ /* 0x002fe4000f8ec0ff */
[----:B------:R-:W-:Y:S02]  /*02d0*/  UIADD3 UR4, UPT, UPT, UR4, 0x4000, URZ ;  /* 0x0000400004047890 */ /* 0x000fe4000fffe0ff */
[----:B------:R-:W-:Y:S02]  /*02e0*/  ULEA UR5, UR6, UR5, 0x18 ;  /* 0x0000000506057291 */ /* 0x000fe4000f8ec0ff */
[----:B------:R-:W-:Y:S01]  /*02f0*/  ULEA UR6, UR6, UR4, 0x18 ;  /* 0x0000000406067291 */ /* 0x000fe2000f8ec0ff */
[----:B------:R-:W-:-:S02]  /*0300*/  LEA R0, R0, UR7, 0x2 ;  /* 0x0000000700007c11 */ /* 0x000fc4000f8e10ff */
[----:B------:R-:W-:Y:S01]  /*0310*/  UMOV UR4, URZ ;  /* 0x000000ff00047c82 */ /* 0x000fe20008000000 */
[----:B0-----:R-:W-:Y:S02]  /*0320*/  LEA R3, R17, UR5, 0x2 ;  /* 0x0000000511037c11 */ /* 0x001fe4000f8e10ff */
[----:B------:R-:W-:Y:S02]  /*0330*/  LEA R7, R7, UR6, 0x2 ;  /* 0x0000000607077c11 */ /* 0x000fe4000f8e10ff */
[C---:B------:R-:W-:Y:S01]  /*0340*/  LEA R17, R16.reuse, UR5, 0x2 ;  /* 0x0000000510117c11 */ /* 0x040fe2000f8e10ff */
[----:B--2---:R-:W-:Y:S04]  /*0350*/  STS [R0], R6 ;  /* 0x0000000600007388 */ /* 0x004fe80000000800 */
[----:B---3--:R0:W-:Y:S04]  /*0360*/  STS [R0+0x80], R18 ;  /* 0x0000801200007388 */ /* 0x0081e80000000800 */
[----:B----4-:R1:W-:Y:S04]  /*0370*/  STS [R0+0x2000], R19 ;  /* 0x0020001300007388 */ /* 0x0103e80000000800 */
[----:B-----5:R1:W-:Y:S01]  /*0380*/  STS [R0+0x2080], R21 ;  /* 0x0020801500007388 */ /* 0x0203e20000000800 */
[----:B0-----:R-:W-:-:S03]  /*0390*/  LEA R18, R16, UR6, 0x2 ;  /* 0x0000000610127c11 */ /* 0x001fc6000f8e10ff */
[----:B------:R1:W-:Y:S04]  /*03a0*/  STS [R3], R20 ;  /* 0x0000001403007388 */ /* 0x0003e80000000800 */
[----:B------:R1:W-:Y:S04]  /*03b0*/  STS [R3+0x80], R22 ;  /* 0x0000801603007388 */ /* 0x0003e80000000800 */
[----:B------:R1:W-:Y:S04]  /*03c0*/  STS [R3+0x2000], R23 ;  /* 0x0020001703007388 */ /* 0x0003e80000000800 */
[----:B------:R1:W-:Y:S04]  /*03d0*/  STS [R3+0x2080], R29 ;  /* 0x0020801d03007388 */ /* 0x0003e80000000800 */
[----:B------:R1:W-:Y:S04]  /*03e0*/  STS [R7], R27 ;  /* 0x0000001b07007388 */ /* 0x0003e80000000800 */
[----:B------:R1:W-:Y:S04]  /*03f0*/  STS [R7+0x80], R26 ;  /* 0x0000801a07007388 */ /* 0x0003e80000000800 */
[----:B------:R1:W-:Y:S04]  /*0400*/  STS [R7+0x2000], R24 ;  /* 0x0020001807007388 */ /* 0x0003e80000000800 */
[----:B------:R1:W-:Y:S01]  /*0410*/  STS [R7+0x2080], R25 ;  /* 0x0020801907007388 */ /* 0x0003e20000000800 */
[----:B------:R-:W-:Y:S06]  /*0420*/  BAR.SYNC.DEFER_BLOCKING 0x0 ;  /* 0x0000000000007b1d */ /* 0x000fec0000010000 */
[----:B------:R1:W0:Y:S04]  /*0430*/  LDS R28, [R18] ;  /* 0x00000000121c7984 */ /* 0x0002280000000800 */
[----:B------:R1:W2:Y:S04]  /*0440*/  LDS R0, [R18+0x2000] ;  /* 0x0020000012007984 */ /* 0x0002a80000000800 */
[----:B------:R1:W3:Y:S04]  /*0450*/  LDS R2, [R18+0x80] ;  /* 0x0000800012027984 */ /* 0x0002e80000000800 */
[----:B------:R1:W4:Y:S04]  /*0460*/  LDS R3, [R18+0x2080] ;  /* 0x0020800012037984 */ /* 0x0003280000000800 */
[----:B------:R1:W0:Y:S04]  /*0470*/  LDS R4, [R17] ;  /* 0x0000000011047984 */ /* 0x0002280000000800 */
[----:B------:R1:W0:Y:S04]  /*0480*/  LDS R5, [R17+0x2000] ;  /* 0x0020000011057984 */ /* 0x0002280000000800 */
[----:B------:R1:W0:Y:S04]  /*0490*/  LDS R6, [R17+0x80] ;  /* 0x0000800011067984 */ /* 0x0002280000000800 */
[----:B------:R1:W0:Y:S02]  /*04a0*/  LDS R7, [R17+0x2080] ;  /* 0x0020800011077984 */ /* 0x0002240000000800 */
.L_x_2:
[----:B-1----:R-:W-:Y:S01]  /*04b0*/  IMAD.U32 R19, RZ, RZ, UR4 ;  /* 0x00000004ff137e24 */ /* 0x002fe2000f8e00ff */
[----:B------:R-:W-:Y:S01]  /*04c0*/  LEA R20, R15, UR4, 0x6 ;  /* 0x000000040f147c11 */ /* 0x000fe2000f8e30ff */
[----:B------:R-:W-:Y:S01]  /*04d0*/  UIADD3 UR4, UPT, UPT, UR4, 0x20, URZ ;  /* 0x0000002004047890 */ /* 0x000fe2000fffe0ff */
[----:B------:R-:W-:Y:S01]  /*04e0*/  LEA R21, R16, UR6, 0x2 ;  /* 0x0000000610157c11 */ /* 0x000fe2000f8e10ff */
[----:B------:R-:W-:Y:S01]  /*04f0*/  IMAD R22, R19, 0x40, R14 ;  /* 0x0000004013167824 */ /* 0x000fe200078e020e */
[C---:B------:R-:W-:Y:S01]  /*0500*/  LEA R18, R20.reuse, UR7, 0x2 ;  /* 0x0000000714127c11 */ /* 0x040fe2000f8e10ff */
[----:B------:R-:W-:Y:S01]  /*0510*/  UISETP.NE.AND UP0, UPT, UR4, 0x40, UPT ;  /* 0x000000400400788c */ /* 0x000fe2000bf05270 */
[----:B------:R-:W-:Y:S02]  /*0520*/  LEA R20, R20, UR5, 0x2 ;  /* 0x0000000514147c11 */ /* 0x000fe4000f8e10ff */
[C---:B------:R-:W-:Y:S01]  /*0530*/  LEA R19, R22.reuse, UR6, 0x2 ;  /* 0x0000000616137c11 */ /* 0x040fe2000f8e10ff */
[----:B------:R-:W-:Y:S01]  /*0540*/  LDS R23, [R18] ;  /* 0x0000000012177984 */ /* 0x000fe20000000800 */
[----:B------:R-:W-:-:S03]  /*0550*/  LEA R22, R22, UR7, 0x2 ;  /* 0x0000000716167c11 */ /* 0x000fc6000f8e10ff */
[----:B0-----:R-:W0:Y:S02]  /*0560*/  LDS R24, [R19] ;  /* 0x0000000013187984 */ /* 0x001e240000000800 */
[----:B0-----:R-:W-:-:S05]  /*0570*/  VIADDMNMX R24, R24, R23, R28, PT ;  /* 0x0000001718187246 */ /* 0x001fca000380011c */
[----:B------:R-:W-:Y:S04]  /*0580*/  STS [R21], R24 ;  /* 0x0000001815007388 */ /* 0x000fe80000000800 */
[----:B------:R-:W-:Y:S04]  /*0590*/  LDS R26, [R18+0x2000] ;  /* 0x00200000121a7984 */ /* 0x000fe80000000800 */
[----:B------:R-:W2:Y:S02]  /*05a0*/  LDS R25, [R19] ;  /* 0x0000000013197984 */ /* 0x000ea40000000800 */
[----:B--2---:R-:W-:-:S05]  /*05b0*/  VIADDMNMX R0, R25, R26, R0, PT ;  /* 0x0000001a19007246 */ /* 0x004fca0003800100 */
[----:B------:R-:W-:Y:S04]  /*05c0*/  STS [R21+0x2000], R0 ;  /* 0x0020000015007388 */ /* 0x000fe80000000800 */
[----:B------:R-:W3:Y:S02]  /*05d0*/  LDS R25, [R19+0x80] ;  /* 0x0000800013197984 */ /* 0x000ee40000000800 */
[----:B---3--:R-:W-:-:S05]  /*05e0*/  VIADDMNMX R2, R25, R23, R2, PT ;  /* 0x0000001719027246 */ /* 0x008fca0003800102 */
[----:B------:R-:W-:Y:S04]  /*05f0*/  STS [R21+0x80], R2 ;  /* 0x0000800215007388 */ /* 0x000fe80000000800 */
[----:B------:R-:W4:Y:S02]  /*0600*/  LDS R23, [R19+0x80] ;  /* 0x0000800013177984 */ /* 0x000f240000000800 */
[----:B----4-:R-:W-:-:S05]  /*0610*/  VIADDMNMX R26, R23, R26, R3, PT ;  /* 0x0000001a171a7246 */ /* 0x010fca0003800103 */
[----:B------:R-:W-:Y:S04]  /*0620*/  STS [R21+0x2080], R26 ;  /* 0x0020801a15007388 */ /* 0x000fe80000000800 */
[----:B------:R-:W-:Y:S04]  /*0630*/  LDS R3, [R20] ;  /* 0x0000000014037984 */ /* 0x000fe80000000800 */
[----:B------:R-:W0:Y:S02]  /*0640*/  LDS R28, [R22] ;  /* 0x00000000161c7984 */ /* 0x000e240000000800 */
[----:B0-----:R-:W-:-:S05]  /*0650*/  VIADDMNMX R4, R28, R3, R4, PT ;  /* 0x000000031c047246 */ /* 0x001fca0003800104 */
[----:B------:R-:W-:Y:S04]  /*0660*/  STS [R17], R4 ;  /* 0x0000000411007388 */ /* 0x000fe80000000800 */
[----:B------:R-:W0:Y:S02]  /*0670*/  LDS R3, [R20+0x2000] ;  /* 0x0020000014037984 */ /* 0x000e240000000800 */
[----:B0-----:R-:W-:-:S05]  /*0680*/  VIADDMNMX R28, R28, R3, R5, PT ;  /* 0x000000031c1c7246 */ /* 0x001fca0003800105 */
[----:B------:R-:W-:Y:S04]  /*0690*/  STS [R17+0x2000], R28 ;  /* 0x0020001c11007388 */ /* 0x000fe80000000800 */
[----:B------:R-:W-:Y:S04]  /*06a0*/  LDS R3, [R20] ;  /* 0x0000000014037984 */ /* 0x000fe80000000800 */
[----:B------:R-:W0:Y:S02]  /*06b0*/  LDS R5, [R22+0x80] ;  /* 0x0000800016057984 */ /* 0x000e240000000800 */
[----:B0-----:R-:W-:-:S05]  /*06c0*/  VIADDMNMX R6, R5, R3, R6, PT ;  /* 0x0000000305067246 */ /* 0x001fca0003800106 */
[----:B------:R-:W-:Y:S04]  /*06d0*/  STS [R17+0x80], R6 ;  /* 0x0000800611007388 */ /* 0x000fe80000000800 */
[----:B------:R-:W0:Y:S02]  /*06e0*/  LDS R3, [R20+0x2000] ;  /* 0x0020000014037984 */ /* 0x000e240000000800 */
[----:B0-----:R-:W-:-:S05]  /*06f0*/  VIADDMNMX R7, R5, R3, R7, PT ;  /* 0x0000000305077246 */ /* 0x001fca0003800107 */
[----:B------:R-:W-:Y:S04]  /*0700*/  STS [R17+0x2080], R7 ;  /* 0x0020800711007388 */ /* 0x000fe80000000800 */
[----:B------:R-:W-:Y:S04]  /*0710*/  LDS R3, [R18+0x4] ;  /* 0x0000040012037984 */ /* 0x000fe80000000800 */
[----:B------:R-:W0:Y:S02]  /*0720*/  LDS R5, [R19+0x100] ;  /* 0x0001000013057984 */ /* 0x000e240000000800 */
[----:B0-----:R-:W-:-:S05]  /*0730*/  VIADDMNMX R24, R5, R3, R24, PT ;  /* 0x0000000305187246 */ /* 0x001fca0003800118 */
[----:B------:R-:W-:Y:S04]  /*0740*/  STS [R21], R24 ;  /* 0x0000001815007388 */ /* 0x000fe80000000800 */
[----:B------:R-:W-:Y:S04]  /*0750*/  LDS R5, [R18+0x2004] ;  /* 0x0020040012057984 */ /* 0x000fe80000000800 */
[----:B------:R-:W0:Y:S02]  /*0760*/  LDS R23, [R19+0x100] ;  /* 0x0001000013177984 */ /* 0x000e240000000800 */
[----:B0-----:R-:W-:-:S05]  /*0770*/  VIADDMNMX R0, R23, R5, R0, PT ;  /* 0x0000000517007246 */ /* 0x001fca0003800100 */
[----:B------:R-:W-:Y:S04]  /*0780*/  STS [R21+0x2000], R0 ;  /* 0x0020000015007388 */ /* 0x000fe80000000800 */
        /* <DEDUP_REMOVED lines=10> */
[----:B------:R-:W0:Y:S02]  /*0830*/  LDS R3, [R20+0x2004] ;  /* 0x0020040014037984 */ /* 0x000e240000000800 */
[----:B0-----:R-:W-:-:S05]  /*0840*/  VIADDMNMX R28, R5, R3, R28, PT ;  /* 0x00000003051c7246 */ /* 0x001fca000380011c */
[----:B------:R-:W-:Y:S04]  /*0850*/  STS [R17+0x2000], R28 ;  /* 0x0020001c11007388 */ /* 0x000fe80000000800 */
[----:B------:R-:W-:Y:S04]  /*0860*/  LDS R3, [R20+0x4] ;  /* 0x0000040014037984 */ /* 0x000fe80000000800 */
        /* <DEDUP_REMOVED lines=845> */
[----:B------:R0:W-:Y:S01]  /*3d40*/  STS [R17+0x2080], R7 ;  /* 0x0020800711007388 */ /* 0x0001e20000000800 */
[----:B------:R-:W-:Y:S05]  /*3d50*/  BRA.U UP0, `(.L_x_2) ;  /* 0xffffffc500d47547 */ /* 0x000fea000b83ffff */
[----:B------:R-:W1:Y:S01]  /*3d60*/  S2R R21, SR_TID.X ;  /* 0x0000000000157919 */ /* 0x000e620000002100 */
[----:B------:R-:W-:Y:S01]  /*3d70*/  LEA R18, R16, UR7, 0x2 ;  /* 0x0000000710127c11 */ /* 0x000fe2000f8e10ff */
[----:B------:R-:W1:Y:S01]  /*3d80*/  LDC.64 R14, c[0x0][0x388] ;  /* 0x0000e200ff0e7b82 */ /* 0x000e620000000a00 */
[----:B------:R-:W2:Y:S03]  /*3d90*/  S2R R23, SR_TID.Y ;  /* 0x0000000000177919 */ /* 0x000ea60000002200 */
[----:B------:R-:W3:Y:S04]  /*3da0*/  LDS R19, [R18+0x80] ;  /* 0x0000800012137984 */ /* 0x000ee80000000800 */
[----:B0-----:R-:W0:Y:S01]  /*3db0*/  LDC.64 R16, c[0x0][0x380] ;  /* 0x0000e000ff107b82 */ /* 0x001e220000000a00 */
[----:B-1----:R-:W-:-:S02]  /*3dc0*/  IMAD R20, R14, 0x40, R21 ;  /* 0x000000400e147824 */ /* 0x002fc400078e0215 */
[----:B--2---:R-:W-:-:S04]  /*3dd0*/  IMAD R23, R14, 0x40, R23 ;  /* 0x000000400e177824 */ /* 0x004fc800078e0217 */
[----:B------:R-:W-:-:S04]  /*3de0*/  IMAD R15, R23, R15, R20 ;  /* 0x0000000f170f7224 */ /* 0x000fc800078e0214 */
[----:B0-----:R-:W-:-:S05]  /*3df0*/  IMAD.WIDE R16, R15, 0x4, R16 ;  /* 0x000000040f107825 */ /* 0x001fca00078e0210 */
[----:B---3--:R-:W-:Y:S04]  /*3e00*/  STG.E desc[UR8][R16.64+0x80], R19 ;  /* 0x0000801310007986 */ /* 0x008fe8000c101908 */
[----:B------:R-:W-:Y:S04]  /*3e10*/  STG.E desc[UR8][R16.64], R4 ;  /* 0x0000000410007986 */ /* 0x000fe8000c101908 */
[----:B------:R-:W-:Y:S04]  /*3e20*/  STG.E desc[UR8][R8.64], R5 ;  /* 0x0000000508007986 */ /* 0x000fe8000c101908 */
[----:B------:R-:W-:Y:S04]  /*3e30*/  STG.E desc[UR8][R16.64+0x80], R6 ;  /* 0x0000800610007986 */ /* 0x000fe8000c101908 */
[----:B------:R-:W-:Y:S04]  /*3e40*/  STG.E desc[UR8][R8.64+0x80], R7 ;  /* 0x0000800708007986 */ /* 0x000fe8000c101908 */
[----:B------:R-:W-:Y:S04]  /*3e50*/  STG.E desc[UR8][R10.64], R28 ;  /* 0x0000001c0a007986 */ /* 0x000fe8000c101908 */
[----:B------:R-:W-:Y:S04]  /*3e60*/  STG.E desc[UR8][R12.64], R0 ;  /* 0x000000000c007986 */ /* 0x000fe8000c101908 */
[----:B------:R-:W-:Y:S04]  /*3e70*/  STG.E desc[UR8][R10.64+0x80], R2 ;  /* 0x000080020a007986 */ /* 0x000fe8000c101908 */
[----:B------:R-:W-:Y:S01]  /*3e80*/  STG.E desc[UR8][R12.64+0x80], R3 ;  /* 0x000080030c007986 */ /* 0x000fe2000c101908 */
[----:B------:R-:W-:Y:S05]  /*3e90*/  EXIT ;  /* 0x000000000000794d */ /* 0x000fea0003800000 */
.L_x_3:
        /* <DEDUP_REMOVED lines=14> */
.L_x_7:


//--------------------- .text._Z6phase1Piii       --------------------------
	.section	.text._Z6phase1Piii,"ax",@progbits
	.align	128
        .global         _Z6phase1Piii
        .type           _Z6phase1Piii,@function
        .size           _Z6phase1Piii,(.L_x_8 - _Z6phase1Piii)
        .other          _Z6phase1Piii,@"STO_CUDA_ENTRY STV_DEFAULT"
_Z6phase1Piii:
.text._Z6phase1Piii:
[----:B------:R-:W-:Y:S01]  /*0000*/  LDC R1, c[0x0][0x37c] ;  /* 0x0000df00ff017b82 */ /* 0x000fe20000000800 */
[----:B------:R-:W0:Y:S07]  /*0010*/  S2R R7, SR_TID.X ;  /* 0x0000000000077919 */ /* 0x000e2e0000002100 */
[----:B------:R-:W0:Y:S01]  /*0020*/  LDC.64 R10, c[0x0][0x388] ;  /* 0x0000e200ff0a7b82 */ /* 0x000e220000000a00 */
[----:B------:R-:W1:Y:S01]  /*0030*/  LDCU.64 UR6, c[0x0][0x358] ;  /* 0x00006b00ff0677ac */ /* 0x000e620008000a00 */
[----:B------:R-:W2:Y:S06]  /*0040*/  S2R R0, SR_TID.Y ;  /* 0x0000000000007919 */ /* 0x000eac0000002200 */
[----:B------:R-:W3:Y:S01]  /*0050*/  LDC.64 R4, c[0x0][0x380] ;  /* 0x0000e000ff047b82 */ /* 0x000ee20000000a00 */
[----:B0-----:R-:W-:-:S02]  /*0060*/  IMAD R6, R10, 0x40, R7 ;  /* 0x000000400a067824 */ /* 0x001fc400078e0207 */
[----:B--2---:R-:W-:-:S04]  /*0070*/  IMAD R9, R10, 0x40, R0 ;  /* 0x000000400a097824 */ /* 0x004fc800078e0200 */
[----:B------:R-:W-:-:S04]  /*0080*/  IMAD R2, R9, R11, R6 ;  /* 0x0000000b09027224 */ /* 0x000fc800078e0206 */
[----:B------:R-:W-:Y:S02]  /*0090*/  IMAD R11, R11, 0x20, R2 ;  /* 0x000000200b0b7824 */ /* 0x000fe400078e0202 */
[----:B---3--:R-:W-:-:S04]  /*00a0*/  IMAD.WIDE R2, R2, 0x4, R4 ;  /* 0x0000000402027825 */ /* 0x008fc800078e0204 */
[----:B------:R-:W-:Y:S01]  /*00b0*/  IMAD.WIDE R4, R11, 0x4, R4 ;  /* 0x000000040b047825 */ /* 0x000fe200078e0204 */
[----:B-1----:R-:W2:Y:S04]  /*00c0*/  LDG.E R10, desc[UR6][R2.64] ;  /* 0x00000006020a7981 */ /* 0x002ea8000c1e1900 */
[----:B------:R-:W3:Y:S04]  /*00d0*/  LDG.E R12, desc[UR6][R2.64+0x80] ;  /* 0x00008006020c7981 */ /* 0x000ee8000c1e1900 */
[----:B------:R-:W4:Y:S04]  /*00e0*/  LDG.E R14, desc[UR6][R4.64] ;  /* 0x00000006040e7981 */ /* 0x000f28000c1e1900 */
[----:B------:R-:W5:Y:S01]  /*00f0*/  LDG.E R16, desc[UR6][R4.64+0x80] ;  /* 0x0000800604107981 */ /* 0x000f62000c1e1900 */
[----:B------:R-:W0:Y:S01]  /*0100*/  S2UR UR5, SR_CgaCtaId ;  /* 0x00000000000579c3 */ /* 0x000e220000008800 */
[----:B------:R-:W-:Y:S01]  /*0110*/  UMOV UR4, 0x400 ;  /* 0x0000040000047882 */ /* 0x000fe20000000000 */
[----:B------:R-:W-:-:S02]  /*0120*/  IMAD R6, R9, 0x40, R6 ;  /* 0x0000004009067824 */ /* 0x000fc400078e0206 */
[----:B------:R-:W-:Y:S01]  /*0130*/  IMAD R8, R0, 0x40, R7 ;  /* 0x0000004000087824 */ /* 0x000fe200078e0207 */
[----:B0-----:R-:W-:-:S06]  /*0140*/  ULEA UR4, UR5, UR4, 0x18 ;  /* 0x0000000405047291 */ /* 0x001fcc000f8ec0ff */
[----:B------:R-:W-:Y:S01]  /*0150*/  LEA R9, R6, UR4, 0x2 ;  /* 0x0000000406097c11 */ /* 0x000fe2000f8e10ff */
[----:B------:R-:W-:Y:S01]  /*0160*/  IMAD.MOV.U32 R6, RZ, RZ, RZ ;  /* 0x000000ffff067224 */ /* 0x000fe200078e00ff */
[----:B------:R-:W-:-:S03]  /*0170*/  LEA R8, R8, UR4, 0x2 ;  /* 0x0000000408087c11 */ /* 0x000fc6000f8e10ff */
[----:B--2---:R0:W-:Y:S04]  /*0180*/  STS [R9], R10 ;  /* 0x0000000a09007388 */ /* 0x0041e80000000800 */
[----:B---3--:R0:W-:Y:S04]  /*0190*/  STS [R9+0x80], R12 ;  /* 0x0000800c09007388 */ /* 0x0081e80000000800 */
[----:B----4-:R0:W-:Y:S04]  /*01a0*/  STS [R9+0x2000], R14 ;  /* 0x0020000e09007388 */ /* 0x0101e80000000800 */
[----:B-----5:R0:W-:Y:S01]  /*01b0*/  STS [R9+0x2080], R16 ;  /* 0x0020801009007388 */ /* 0x0201e20000000800 */
[----:B------:R-:W-:Y:S06]  /*01c0*/  BAR.SYNC.DEFER_BLOCKING 0x0 ;  /* 0x0000000000007b1d */ /* 0x000fec0000010000 */
.L_x_4:
[----:B0-----:R-:W-:Y:S01]  /*01d0*/  IMAD R9, R0, 0x40, R6 ;  /* 0x0000004000097824 */ /* 0x001fe200078e0206 */
[----:B-1----:R-:W-:Y:S01]  /*01e0*/  LDS R13, [R8] ;  /* 0x00000000080d7984 */ /* 0x002fe20000000800 */
[C---:B------:R-:W-:Y:S02]  /*01f0*/  IMAD R10, R6.reuse, 0x40, R7 ;  /* 0x00000040060a7824 */ /* 0x040fe400078e0207 */
[----:B------:R-:W-:Y:S01]  /*0200*/  VIADD R6, R6, 0x20 ;  /* 0x0000002006067836 */ /* 0x000fe20000000000 */
[----:B------:R-:W-:Y:S01]  /*0210*/  LEA R9, R9, UR4, 0x2 ;  /* 0x0000000409097c11 */ /* 0x000fe2000f8e10ff */
[----:B------:R-:W-:Y:S01]  /*0220*/  LDS R14, [R8+0x2000] ;  /* 0x00200000080e7984 */ /* 0x000fe20000000800 */
[----:B------:R-:W-:Y:S02]  /*0230*/  LEA R10, R10, UR4, 0x2 ;  /* 0x000000040a0a7c11 */ /* 0x000fe4000f8e10ff */
[----:B------:R-:W-:Y:S01]  /*0240*/  ISETP.NE.AND P0, PT, R6, 0x40, PT ;  /* 0x000000400600780c */ /* 0x000fe20003f05270 */
[----:B------:R-:W-:Y:S04]  /*0250*/  LDS R11, [R9] ;  /* 0x00000000090b7984 */ /* 0x000fe80000000800 */
[----:B------:R-:W0:Y:S02]  /*0260*/  LDS R12, [R10] ;  /* 0x000000000a0c7984 */ /* 0x000e240000000800 */
[----:B0-----:R-:W-:-:S05]  /*0270*/  VIADDMNMX R11, R12, R11, R13, PT ;  /* 0x0000000b0c0b7246 */ /* 0x001fca000380010d */
[----:B------:R-:W-:Y:S04]  /*0280*/  STS [R8], R11 ;  /* 0x0000000b08007388 */ /* 0x000fe80000000800 */
[----:B------:R-:W-:Y:S04]  /*0290*/  LDS R12, [R9+0x2000] ;  /* 0x00200000090c7984 */ /* 0x000fe80000000800 */
[----:B------:R-:W0:Y:S02]  /*02a0*/  LDS R13, [R10] ;  /* 0x000000000a0d7984 */ /* 0x000e240000000800 */
[----:B0-----:R-:W-:-:S02]  /*02b0*/  VIADDMNMX R13, R13, R12, R14, PT ;  /* 0x0000000c0d0d7246 */ /* 0x001fc4000380010e */
[----:B------:R-:W-:Y:S04]  /*02c0*/  LDS R14, [R8+0x80] ;  /* 0x00008000080e7984 */ /* 0x000fe80000000800 */
[----:B------:R-:W-:Y:S04]  /*02d0*/  STS [R8+0x2000], R13 ;  /* 0x0020000d08007388 */ /* 0x000fe80000000800 */
[----:B------:R-:W-:Y:S04]  /*02e0*/  LDS R12, [R9] ;  /* 0x00000000090c7984 */ /* 0x000fe80000000800 */
[----:B------:R-:W0:Y:S02]  /*02f0*/  LDS R15, [R10+0x80] ;  /* 0x000080000a0f7984 */ /* 0x000e240000000800 */
[----:B0-----:R-:W-:-:S02]  /*0300*/  VIADDMNMX R15, R15, R12, R14, PT ;  /* 0x0000000c0f0f7246 */ /* 0x001fc4000380010e */
[----:B------:R-:W-:Y:S04]  /*0310*/  LDS R14, [R8+0x2080] ;  /* 0x00208000080e7984 */ /* 0x000fe80000000800 */
[----:B------:R-:W-:Y:S04]  /*0320*/  STS [R8+0x80], R15 ;  /* 0x0000800f08007388 */ /* 0x000fe80000000800 */
[----:B------:R-:W-:Y:S04]  /*0330*/  LDS R11, [R9+0x2000] ;  /* 0x00200000090b7984 */ /* 0x000fe80000000800 */
[----:B------:R-:W0:Y:S02]  /*0340*/  LDS R12, [R10+0x80] ;  /* 0x000080000a0c7984 */ /* 0x000e240000000800 */
[----:B0-----:R-:W-:-:S05]  /*0350*/  VIADDMNMX R11, R12, R11, R14, PT ;  /* 0x0000000b0c0b7246 */ /* 0x001fca000380010e */
[----:B------:R-:W-:Y:S01]  /*0360*/  STS [R8+0x2080], R11 ;  /* 0x0020800b08007388 */ /* 0x000fe20000000800 */
[----:B------:R-:W-:Y:S06]  /*0370*/  BAR.SYNC.DEFER_BLOCKING 0x0 ;  /* 0x0000000000007b1d */ /* 0x000fec0000010000 */
[----:B------:R-:W-:Y:S04]  /*0380*/  LDS R12, [R9+0x4] ;  /* 0x00000400090c7984 */ /* 0x000fe80000000800 */
[----:B------:R-:W-:Y:S04]  /*0390*/  LDS R13, [R10+0x100] ;  /* 0x000100000a0d7984 */ /* 0x000fe80000000800 */
[----:B------:R-:W0:Y:S02]  /*03a0*/  LDS R14, [R8] ;  /* 0x00000000080e7984 */ /* 0x000e240000000800 */
[----:B0-----:R-:W-:-:S02]  /*03b0*/  VIADDMNMX R13, R13, R12, R14, PT ;  /* 0x0000000c0d0d7246 */ /* 0x001fc4000380010e */
[----:B------:R-:W-:Y:S04]  /*03c0*/  LDS R14, [R8+0x2000] ;  /* 0x00200000080e7984 */ /* 0x000fe80000000800 */
[----:B------:R-:W-:Y:S04]  /*03d0*/  STS [R8], R13 ;  /* 0x0000000d08007388 */ /* 0x000fe80000000800 */
[----:B------:R-:W-:Y:S04]  /*03e0*/  LDS R12, [R9+0x2004] ;  /* 0x00200400090c7984 */ /* 0x000fe80000000800 */
[----:B------:R-:W0:Y:S02]  /*03f0*/  LDS R15, [R10+0x100] ;  /* 0x000100000a0f7984 */ /* 0x000e240000000800 */
[----:B0-----:R-:W-:-:S02]  /*0400*/  VIADDMNMX R15, R15, R12, R14, PT ;  /* 0x0000000c0f0f7246 */ /* 0x001fc4000380010e */
[----:B------:R-:W-:Y:S04]  /*0410*/  LDS R14, [R8+0x80] ;  /* 0x00008000080e7984 */ /* 0x000fe80000000800 */
[----:B------:R-:W-:Y:S04]  /*0420*/  STS [R8+0x2000], R15 ;  /* 0x0020000f08007388 */ /* 0x000fe80000000800 */
[----:B------:R-:W-:Y:S04]  /*0430*/  LDS R11, [R9+0x4] ;  /* 0x00000400090b7984 */ /* 0x000fe80000000800 */
        /* <DEDUP_REMOVED lines=637> */
[----:B------:R1:W-:Y:S01]  /*2c10*/  STS [R8+0x2080], R13 ;  /* 0x0020800d08007388 */ /* 0x0003e20000000800 */
[----:B------:R-:W-:Y:S06]  /*2c20*/  BAR.SYNC.DEFER_BLOCKING 0x0 ;  /* 0x0000000000007b1d */ /* 0x000fec0000010000 */
[----:B------:R-:W-:Y:S05]  /*2c30*/  @P0 BRA `(.L_x_4) ;  /* 0xffffffd400640947 */ /* 0x000fea000383ffff */
[----:B------:R-:W0:Y:S04]  /*2c40*/  LDS R7, [R8] ;  /* 0x0000000008077984 */ /* 0x000e280000000800 */
[----:B------:R-:W2:Y:S04]  /*2c50*/  LDS R9, [R8+0x2000] ;  /* 0x0020000008097984 */ /* 0x000ea80000000800 */
[----:B------:R-:W3:Y:S04]  /*2c60*/  LDS R11, [R8+0x80] ;  /* 0x00008000080b7984 */ /* 0x000ee80000000800 */
[----:B-1----:R-:W1:Y:S04]  /*2c70*/  LDS R13, [R8+0x2080] ;  /* 0x00208000080d7984 */ /* 0x002e680000000800 */
[----:B0-----:R-:W-:Y:S04]  /*2c80*/  STG.E desc[UR6][R2.64], R7 ;  /* 0x0000000702007986 */ /* 0x001fe8000c101906 */
[----:B--2---:R-:W-:Y:S04]  /*2c90*/  STG.E desc[UR6][R4.64], R9 ;  /* 0x0000000904007986 */ /* 0x004fe8000c101906 */
[----:B---3--:R-:W-:Y:S04]  /*2ca0*/  STG.E desc[UR6][R2.64+0x80], R11 ;  /* 0x0000800b02007986 */ /* 0x008fe8000c101906 */
[----:B-1----:R-:W-:Y:S01]  /*2cb0*/  STG.E desc[UR6][R4.64+0x80], R13 ;  /* 0x0000800d04007986 */ /* 0x002fe2000c101906 */
[----:B------:R-:W-:Y:S05]  /*2cc0*/  EXIT ;  /* 0x000000000000794d */ /* 0x000fea0003800000 */
.L_x_5:
        /* <DEDUP_REMOVED lines=11> */
.L_x_8:


//--------------------- .nv.shared._Z6phase3Piii  --------------------------
	.section	.nv.shared._Z6phase3Piii,"aw",@nobits
	.sectionflags	@""
	.align	4
.nv.shared._Z6phase3Piii:
	.zero		50176


//--------------------- .nv.shared.reserved.0     --------------------------
	.section	.nv.shared.reserved.0,"aw",@nobits
	.weak		__nv_reservedSMEM_offset_0_alias
	.size		__nv_reservedSMEM_offset_0_alias, 0, 64
	.other		__nv_reservedSMEM_offset_0_alias,@"STO_CUDA_RESERVED_SHARED STV_DEFAULT"
__nv_reservedSMEM_offset_0_alias:
	.zero		0
	.zero		64


//--------------------- .nv.shared._Z6phase2Piii  --------------------------
	.section	.nv.shared._Z6phase2Piii,"aw",@nobits
	.sectionflags	@""
	.align	4
.nv.shared._Z6phase2Piii:
	.zero		50176


//--------------------- .nv.shared._Z6phase1Piii  --------------------------
	.section	.nv.shared._Z6phase1Piii,"aw",@nobits
	.sectionflags	@""
	.align	4
.nv.shared._Z6phase1Piii:
	.zero		17408


//--------------------- .nv.constant0._Z6phase3Piii --------------------------
	.section	.nv.constant0._Z6phase3Piii,"a",@progbits
	.sectionflags	@""
	.align	4
.nv.constant0._Z6phase3Piii:
	.zero		912


//--------------------- .nv.constant0._Z6phase2Piii --------------------------
	.section	.nv.constant0._Z6phase2Piii,"a",@progbits
	.sectionflags	@""
	.align	4
.nv.constant0._Z6phase2Piii:
	.zero		912


//--------------------- .nv.constant0._Z6phase1Piii --------------------------
	.section	.nv.constant0._Z6phase1Piii,"a",@progbits
	.sectionflags	@""
	.align	4
.nv.constant0._Z6phase1Piii:
	.zero		912


//--------------------- SYMBOLS --------------------------

	.type		.nv.reservedSmem.offset0,@object
	.size		.nv.reservedSmem.offset0,0x4
	.type		.nv.reservedSmem.cap,@object
	.size		.nv.reservedSmem.cap,0x4
